//
// Generated by NVIDIA NVVM Compiler
//
// Compiler Build ID: CL-36424714
// Cuda compilation tools, release 13.0, V13.0.88
// Based on NVVM 20.0.0
//

.version 9.0
.target sm_100
.address_size 64

	// .globl	_Z13random_kernelPi
.extern .func  (.param .b32 func_retval0) vprintf
(
	.param .b64 vprintf_param_0,
	.param .b64 vprintf_param_1
)
;
.global .align 4 .b8 precalc_xorwow_matrix[102400];
.global .align 4 .b8 precalc_xorwow_offset_matrix[102400];
.global .align 4 .b8 mrg32k3aM1[2304];
.global .align 4 .b8 mrg32k3aM2[2304];
.global .align 4 .b8 mrg32k3aM1SubSeq[2016];
.global .align 4 .b8 mrg32k3aM2SubSeq[2016];
.global .align 4 .b8 mrg32k3aM1Seq[2304];
.global .align 4 .b8 mrg32k3aM2Seq[2304];
.const .align 8 .b8 __cr_lgamma_table[72];
.global .align 1 .b8 $str[30] = {65, 112, 97, 114, 97, 99, 105, 111, 110, 101, 115, 32, 100, 101, 108, 32, 37, 105, 32, 101, 115, 32, 100, 101, 58, 32, 37, 102, 10};

.visible .entry _Z13random_kernelPi(
	.param .u64 .ptr .align 1 _Z13random_kernelPi_param_0
)
{
	.local .align 8 .b8 	__local_depot0[48];
	.reg .b64 	%SP;
	.reg .b64 	%SPL;
	.reg .pred 	%p<128>;
	.reg .b16 	%rs<14>;
	.reg .b32 	%r<2407>;
	.reg .b64 	%rd<49>;

	mov.u64 	%SPL, __local_depot0;
	add.u64 	%rd1, %SPL, 0;
	add.u64 	%rd2, %SPL, 0;
	mov.u32 	%r1088, %tid.x;
	cvt.u64.u32 	%rd3, %r1088;
	mov.b32 	%r1838, 0;
	cvt.u32.u64 	%r1089, %rd3;
	mov.u32 	%r2406, %r1838;
$L__BB0_1:
	setp.eq.s32 	%p1, %r1089, 0;
	mul.lo.s32 	%r3, %r1838, 1000;
	xor.b32  	%r1090, %r3, -1429050551;
	mul.lo.s32 	%r4, %r1090, 1099087573;
	add.s32 	%r1091, %r4, -638133224;
	add.s32 	%r1859, %r4, 123456789;
	st.local.v2.u32 	[%rd2], {%r1091, %r1859};
	xor.b32  	%r1092, %r4, 362436069;
	mov.b32 	%r1093, -123459836;
	st.local.v2.u32 	[%rd2+8], {%r1092, %r1093};
	add.s32 	%r1855, %r4, 5783321;
	mov.b32 	%r1094, -589760388;
	st.local.v2.u32 	[%rd2+16], {%r1094, %r1855};
	@%p1 bra 	$L__BB0_116;
	mov.b32 	%r1842, 0;
	mov.u64 	%rd47, %rd3;
$L__BB0_3:
	mov.u64 	%rd4, %rd47;
	and.b64  	%rd5, %rd4, 3;
	setp.eq.s64 	%p2, %rd5, 0;
	@%p2 bra 	$L__BB0_115;
	mul.wide.u32 	%rd21, %r1842, 3200;
	mov.u64 	%rd22, precalc_xorwow_matrix;
	add.s64 	%rd6, %rd22, %rd21;
	mov.b32 	%r1855, 0;
	mov.u32 	%r1856, %r1855;
	mov.u32 	%r1857, %r1855;
	mov.u32 	%r1858, %r1855;
	mov.u32 	%r1859, %r1855;
	mov.u32 	%r1848, %r1855;
$L__BB0_5:
	mul.wide.u32 	%rd23, %r1848, 4;
	add.s64 	%rd24, %rd2, %rd23;
	ld.local.u32 	%r16, [%rd24+4];
	shl.b32 	%r17, %r1848, 5;
	mov.b32 	%r1854, 0;
$L__BB0_6:
	.pragma "nounroll";
	shr.u32 	%r1098, %r16, %r1854;
	and.b32  	%r1099, %r1098, 1;
	setp.eq.b32 	%p3, %r1099, 1;
	not.pred 	%p4, %p3;
	add.s32 	%r1100, %r17, %r1854;
	mul.lo.s32 	%r1101, %r1100, 5;
	mul.wide.u32 	%rd25, %r1101, 4;
	add.s64 	%rd7, %rd6, %rd25;
	@%p4 bra 	$L__BB0_8;
	ld.global.u32 	%r1102, [%rd7];
	xor.b32  	%r1859, %r1859, %r1102;
	ld.global.u32 	%r1103, [%rd7+4];
	xor.b32  	%r1858, %r1858, %r1103;
	ld.global.u32 	%r1104, [%rd7+8];
	xor.b32  	%r1857, %r1857, %r1104;
	ld.global.u32 	%r1105, [%rd7+12];
	xor.b32  	%r1856, %r1856, %r1105;
	ld.global.u32 	%r1106, [%rd7+16];
	xor.b32  	%r1855, %r1855, %r1106;
$L__BB0_8:
	and.b32  	%r1108, %r1098, 2;
	setp.eq.s32 	%p5, %r1108, 0;
	@%p5 bra 	$L__BB0_10;
	ld.global.u32 	%r1109, [%rd7+20];
	xor.b32  	%r1859, %r1859, %r1109;
	ld.global.u32 	%r1110, [%rd7+24];
	xor.b32  	%r1858, %r1858, %r1110;
	ld.global.u32 	%r1111, [%rd7+28];
	xor.b32  	%r1857, %r1857, %r1111;
	ld.global.u32 	%r1112, [%rd7+32];
	xor.b32  	%r1856, %r1856, %r1112;
	ld.global.u32 	%r1113, [%rd7+36];
	xor.b32  	%r1855, %r1855, %r1113;
$L__BB0_10:
	and.b32  	%r1115, %r1098, 4;
	setp.eq.s32 	%p6, %r1115, 0;
	@%p6 bra 	$L__BB0_12;
	ld.global.u32 	%r1116, [%rd7+40];
	xor.b32  	%r1859, %r1859, %r1116;
	ld.global.u32 	%r1117, [%rd7+44];
	xor.b32  	%r1858, %r1858, %r1117;
	ld.global.u32 	%r1118, [%rd7+48];
	xor.b32  	%r1857, %r1857, %r1118;
	ld.global.u32 	%r1119, [%rd7+52];
	xor.b32  	%r1856, %r1856, %r1119;
	ld.global.u32 	%r1120, [%rd7+56];
	xor.b32  	%r1855, %r1855, %r1120;
$L__BB0_12:
	and.b32  	%r1122, %r1098, 8;
	setp.eq.s32 	%p7, %r1122, 0;
	@%p7 bra 	$L__BB0_14;
	ld.global.u32 	%r1123, [%rd7+60];
	xor.b32  	%r1859, %r1859, %r1123;
	ld.global.u32 	%r1124, [%rd7+64];
	xor.b32  	%r1858, %r1858, %r1124;
	ld.global.u32 	%r1125, [%rd7+68];
	xor.b32  	%r1857, %r1857, %r1125;
	ld.global.u32 	%r1126, [%rd7+72];
	xor.b32  	%r1856, %r1856, %r1126;
	ld.global.u32 	%r1127, [%rd7+76];
	xor.b32  	%r1855, %r1855, %r1127;
$L__BB0_14:
	and.b32  	%r1129, %r1098, 16;
	setp.eq.s32 	%p8, %r1129, 0;
	@%p8 bra 	$L__BB0_16;
	ld.global.u32 	%r1130, [%rd7+80];
	xor.b32  	%r1859, %r1859, %r1130;
	ld.global.u32 	%r1131, [%rd7+84];
	xor.b32  	%r1858, %r1858, %r1131;
	ld.global.u32 	%r1132, [%rd7+88];
	xor.b32  	%r1857, %r1857, %r1132;
	ld.global.u32 	%r1133, [%rd7+92];
	xor.b32  	%r1856, %r1856, %r1133;
	ld.global.u32 	%r1134, [%rd7+96];
	xor.b32  	%r1855, %r1855, %r1134;
$L__BB0_16:
	and.b32  	%r1136, %r1098, 32;
	setp.eq.s32 	%p9, %r1136, 0;
	@%p9 bra 	$L__BB0_18;
	ld.global.u32 	%r1137, [%rd7+100];
	xor.b32  	%r1859, %r1859, %r1137;
	ld.global.u32 	%r1138, [%rd7+104];
	xor.b32  	%r1858, %r1858, %r1138;
	ld.global.u32 	%r1139, [%rd7+108];
	xor.b32  	%r1857, %r1857, %r1139;
	ld.global.u32 	%r1140, [%rd7+112];
	xor.b32  	%r1856, %r1856, %r1140;
	ld.global.u32 	%r1141, [%rd7+116];
	xor.b32  	%r1855, %r1855, %r1141;
$L__BB0_18:
	and.b32  	%r1143, %r1098, 64;
	setp.eq.s32 	%p10, %r1143, 0;
	@%p10 bra 	$L__BB0_20;
	ld.global.u32 	%r1144, [%rd7+120];
	xor.b32  	%r1859, %r1859, %r1144;
	ld.global.u32 	%r1145, [%rd7+124];
	xor.b32  	%r1858, %r1858, %r1145;
	ld.global.u32 	%r1146, [%rd7+128];
	xor.b32  	%r1857, %r1857, %r1146;
	ld.global.u32 	%r1147, [%rd7+132];
	xor.b32  	%r1856, %r1856, %r1147;
	ld.global.u32 	%r1148, [%rd7+136];
	xor.b32  	%r1855, %r1855, %r1148;
$L__BB0_20:
	and.b32  	%r1150, %r1098, 128;
	setp.eq.s32 	%p11, %r1150, 0;
	@%p11 bra 	$L__BB0_22;
	ld.global.u32 	%r1151, [%rd7+140];
	xor.b32  	%r1859, %r1859, %r1151;
	ld.global.u32 	%r1152, [%rd7+144];
	xor.b32  	%r1858, %r1858, %r1152;
	ld.global.u32 	%r1153, [%rd7+148];
	xor.b32  	%r1857, %r1857, %r1153;
	ld.global.u32 	%r1154, [%rd7+152];
	xor.b32  	%r1856, %r1856, %r1154;
	ld.global.u32 	%r1155, [%rd7+156];
	xor.b32  	%r1855, %r1855, %r1155;
$L__BB0_22:
	and.b32  	%r1157, %r1098, 256;
	setp.eq.s32 	%p12, %r1157, 0;
	@%p12 bra 	$L__BB0_24;
	ld.global.u32 	%r1158, [%rd7+160];
	xor.b32  	%r1859, %r1859, %r1158;
	ld.global.u32 	%r1159, [%rd7+164];
	xor.b32  	%r1858, %r1858, %r1159;
	ld.global.u32 	%r1160, [%rd7+168];
	xor.b32  	%r1857, %r1857, %r1160;
	ld.global.u32 	%r1161, [%rd7+172];
	xor.b32  	%r1856, %r1856, %r1161;
	ld.global.u32 	%r1162, [%rd7+176];
	xor.b32  	%r1855, %r1855, %r1162;
$L__BB0_24:
	and.b32  	%r1164, %r1098, 512;
	setp.eq.s32 	%p13, %r1164, 0;
	@%p13 bra 	$L__BB0_26;
	ld.global.u32 	%r1165, [%rd7+180];
	xor.b32  	%r1859, %r1859, %r1165;
	ld.global.u32 	%r1166, [%rd7+184];
	xor.b32  	%r1858, %r1858, %r1166;
	ld.global.u32 	%r1167, [%rd7+188];
	xor.b32  	%r1857, %r1857, %r1167;
	ld.global.u32 	%r1168, [%rd7+192];
	xor.b32  	%r1856, %r1856, %r1168;
	ld.global.u32 	%r1169, [%rd7+196];
	xor.b32  	%r1855, %r1855, %r1169;
$L__BB0_26:
	and.b32  	%r1171, %r1098, 1024;
	setp.eq.s32 	%p14, %r1171, 0;
	@%p14 bra 	$L__BB0_28;
	ld.global.u32 	%r1172, [%rd7+200];
	xor.b32  	%r1859, %r1859, %r1172;
	ld.global.u32 	%r1173, [%rd7+204];
	xor.b32  	%r1858, %r1858, %r1173;
	ld.global.u32 	%r1174, [%rd7+208];
	xor.b32  	%r1857, %r1857, %r1174;
	ld.global.u32 	%r1175, [%rd7+212];
	xor.b32  	%r1856, %r1856, %r1175;
	ld.global.u32 	%r1176, [%rd7+216];
	xor.b32  	%r1855, %r1855, %r1176;
$L__BB0_28:
	and.b32  	%r1178, %r1098, 2048;
	setp.eq.s32 	%p15, %r1178, 0;
	@%p15 bra 	$L__BB0_30;
	ld.global.u32 	%r1179, [%rd7+220];
	xor.b32  	%r1859, %r1859, %r1179;
	ld.global.u32 	%r1180, [%rd7+224];
	xor.b32  	%r1858, %r1858, %r1180;
	ld.global.u32 	%r1181, [%rd7+228];
	xor.b32  	%r1857, %r1857, %r1181;
	ld.global.u32 	%r1182, [%rd7+232];
	xor.b32  	%r1856, %r1856, %r1182;
	ld.global.u32 	%r1183, [%rd7+236];
	xor.b32  	%r1855, %r1855, %r1183;
$L__BB0_30:
	and.b32  	%r1185, %r1098, 4096;
	setp.eq.s32 	%p16, %r1185, 0;
	@%p16 bra 	$L__BB0_32;
	ld.global.u32 	%r1186, [%rd7+240];
	xor.b32  	%r1859, %r1859, %r1186;
	ld.global.u32 	%r1187, [%rd7+244];
	xor.b32  	%r1858, %r1858, %r1187;
	ld.global.u32 	%r1188, [%rd7+248];
	xor.b32  	%r1857, %r1857, %r1188;
	ld.global.u32 	%r1189, [%rd7+252];
	xor.b32  	%r1856, %r1856, %r1189;
	ld.global.u32 	%r1190, [%rd7+256];
	xor.b32  	%r1855, %r1855, %r1190;
$L__BB0_32:
	and.b32  	%r1192, %r1098, 8192;
	setp.eq.s32 	%p17, %r1192, 0;
	@%p17 bra 	$L__BB0_34;
	ld.global.u32 	%r1193, [%rd7+260];
	xor.b32  	%r1859, %r1859, %r1193;
	ld.global.u32 	%r1194, [%rd7+264];
	xor.b32  	%r1858, %r1858, %r1194;
	ld.global.u32 	%r1195, [%rd7+268];
	xor.b32  	%r1857, %r1857, %r1195;
	ld.global.u32 	%r1196, [%rd7+272];
	xor.b32  	%r1856, %r1856, %r1196;
	ld.global.u32 	%r1197, [%rd7+276];
	xor.b32  	%r1855, %r1855, %r1197;
$L__BB0_34:
	and.b32  	%r1199, %r1098, 16384;
	setp.eq.s32 	%p18, %r1199, 0;
	@%p18 bra 	$L__BB0_36;
	ld.global.u32 	%r1200, [%rd7+280];
	xor.b32  	%r1859, %r1859, %r1200;
	ld.global.u32 	%r1201, [%rd7+284];
	xor.b32  	%r1858, %r1858, %r1201;
	ld.global.u32 	%r1202, [%rd7+288];
	xor.b32  	%r1857, %r1857, %r1202;
	ld.global.u32 	%r1203, [%rd7+292];
	xor.b32  	%r1856, %r1856, %r1203;
	ld.global.u32 	%r1204, [%rd7+296];
	xor.b32  	%r1855, %r1855, %r1204;
$L__BB0_36:
	and.b32  	%r1206, %r1098, 32768;
	setp.eq.s32 	%p19, %r1206, 0;
	@%p19 bra 	$L__BB0_38;
	ld.global.u32 	%r1207, [%rd7+300];
	xor.b32  	%r1859, %r1859, %r1207;
	ld.global.u32 	%r1208, [%rd7+304];
	xor.b32  	%r1858, %r1858, %r1208;
	ld.global.u32 	%r1209, [%rd7+308];
	xor.b32  	%r1857, %r1857, %r1209;
	ld.global.u32 	%r1210, [%rd7+312];
	xor.b32  	%r1856, %r1856, %r1210;
	ld.global.u32 	%r1211, [%rd7+316];
	xor.b32  	%r1855, %r1855, %r1211;
$L__BB0_38:
	add.s32 	%r1854, %r1854, 16;
	setp.ne.s32 	%p20, %r1854, 32;
	@%p20 bra 	$L__BB0_6;
	mad.lo.s32 	%r1212, %r1848, -31, %r17;
	add.s32 	%r1848, %r1212, 1;
	setp.ne.s32 	%p21, %r1848, 5;
	@%p21 bra 	$L__BB0_5;
	st.local.u32 	[%rd2+4], %r1859;
	st.local.v2.u32 	[%rd2+8], {%r1858, %r1857};
	st.local.v2.u32 	[%rd2+16], {%r1856, %r1855};
	setp.eq.s64 	%p22, %rd5, 1;
	@%p22 bra 	$L__BB0_115;
	mov.b32 	%r1855, 0;
	mov.u32 	%r1948, %r1855;
	mov.u32 	%r1949, %r1855;
	mov.u32 	%r1950, %r1855;
	mov.u32 	%r1859, %r1855;
	mov.u32 	%r1940, %r1855;
$L__BB0_42:
	mul.wide.u32 	%rd26, %r1940, 4;
	add.s64 	%rd27, %rd2, %rd26;
	ld.local.u32 	%r192, [%rd27+4];
	shl.b32 	%r193, %r1940, 5;
	mov.b32 	%r1946, 0;
$L__BB0_43:
	.pragma "nounroll";
	shr.u32 	%r1215, %r192, %r1946;
	and.b32  	%r1216, %r1215, 1;
	setp.eq.b32 	%p23, %r1216, 1;
	not.pred 	%p24, %p23;
	add.s32 	%r1217, %r193, %r1946;
	mul.lo.s32 	%r1218, %r1217, 5;
	mul.wide.u32 	%rd28, %r1218, 4;
	add.s64 	%rd8, %rd6, %rd28;
	@%p24 bra 	$L__BB0_45;
	ld.global.u32 	%r1219, [%rd8];
	xor.b32  	%r1859, %r1859, %r1219;
	ld.global.u32 	%r1220, [%rd8+4];
	xor.b32  	%r1950, %r1950, %r1220;
	ld.global.u32 	%r1221, [%rd8+8];
	xor.b32  	%r1949, %r1949, %r1221;
	ld.global.u32 	%r1222, [%rd8+12];
	xor.b32  	%r1948, %r1948, %r1222;
	ld.global.u32 	%r1223, [%rd8+16];
	xor.b32  	%r1855, %r1855, %r1223;
$L__BB0_45:
	and.b32  	%r1225, %r1215, 2;
	setp.eq.s32 	%p25, %r1225, 0;
	@%p25 bra 	$L__BB0_47;
	ld.global.u32 	%r1226, [%rd8+20];
	xor.b32  	%r1859, %r1859, %r1226;
	ld.global.u32 	%r1227, [%rd8+24];
	xor.b32  	%r1950, %r1950, %r1227;
	ld.global.u32 	%r1228, [%rd8+28];
	xor.b32  	%r1949, %r1949, %r1228;
	ld.global.u32 	%r1229, [%rd8+32];
	xor.b32  	%r1948, %r1948, %r1229;
	ld.global.u32 	%r1230, [%rd8+36];
	xor.b32  	%r1855, %r1855, %r1230;
$L__BB0_47:
	and.b32  	%r1232, %r1215, 4;
	setp.eq.s32 	%p26, %r1232, 0;
	@%p26 bra 	$L__BB0_49;
	ld.global.u32 	%r1233, [%rd8+40];
	xor.b32  	%r1859, %r1859, %r1233;
	ld.global.u32 	%r1234, [%rd8+44];
	xor.b32  	%r1950, %r1950, %r1234;
	ld.global.u32 	%r1235, [%rd8+48];
	xor.b32  	%r1949, %r1949, %r1235;
	ld.global.u32 	%r1236, [%rd8+52];
	xor.b32  	%r1948, %r1948, %r1236;
	ld.global.u32 	%r1237, [%rd8+56];
	xor.b32  	%r1855, %r1855, %r1237;
$L__BB0_49:
	and.b32  	%r1239, %r1215, 8;
	setp.eq.s32 	%p27, %r1239, 0;
	@%p27 bra 	$L__BB0_51;
	ld.global.u32 	%r1240, [%rd8+60];
	xor.b32  	%r1859, %r1859, %r1240;
	ld.global.u32 	%r1241, [%rd8+64];
	xor.b32  	%r1950, %r1950, %r1241;
	ld.global.u32 	%r1242, [%rd8+68];
	xor.b32  	%r1949, %r1949, %r1242;
	ld.global.u32 	%r1243, [%rd8+72];
	xor.b32  	%r1948, %r1948, %r1243;
	ld.global.u32 	%r1244, [%rd8+76];
	xor.b32  	%r1855, %r1855, %r1244;
$L__BB0_51:
	and.b32  	%r1246, %r1215, 16;
	setp.eq.s32 	%p28, %r1246, 0;
	@%p28 bra 	$L__BB0_53;
	ld.global.u32 	%r1247, [%rd8+80];
	xor.b32  	%r1859, %r1859, %r1247;
	ld.global.u32 	%r1248, [%rd8+84];
	xor.b32  	%r1950, %r1950, %r1248;
	ld.global.u32 	%r1249, [%rd8+88];
	xor.b32  	%r1949, %r1949, %r1249;
	ld.global.u32 	%r1250, [%rd8+92];
	xor.b32  	%r1948, %r1948, %r1250;
	ld.global.u32 	%r1251, [%rd8+96];
	xor.b32  	%r1855, %r1855, %r1251;
$L__BB0_53:
	and.b32  	%r1253, %r1215, 32;
	setp.eq.s32 	%p29, %r1253, 0;
	@%p29 bra 	$L__BB0_55;
	ld.global.u32 	%r1254, [%rd8+100];
	xor.b32  	%r1859, %r1859, %r1254;
	ld.global.u32 	%r1255, [%rd8+104];
	xor.b32  	%r1950, %r1950, %r1255;
	ld.global.u32 	%r1256, [%rd8+108];
	xor.b32  	%r1949, %r1949, %r1256;
	ld.global.u32 	%r1257, [%rd8+112];
	xor.b32  	%r1948, %r1948, %r1257;
	ld.global.u32 	%r1258, [%rd8+116];
	xor.b32  	%r1855, %r1855, %r1258;
$L__BB0_55:
	and.b32  	%r1260, %r1215, 64;
	setp.eq.s32 	%p30, %r1260, 0;
	@%p30 bra 	$L__BB0_57;
	ld.global.u32 	%r1261, [%rd8+120];
	xor.b32  	%r1859, %r1859, %r1261;
	ld.global.u32 	%r1262, [%rd8+124];
	xor.b32  	%r1950, %r1950, %r1262;
	ld.global.u32 	%r1263, [%rd8+128];
	xor.b32  	%r1949, %r1949, %r1263;
	ld.global.u32 	%r1264, [%rd8+132];
	xor.b32  	%r1948, %r1948, %r1264;
	ld.global.u32 	%r1265, [%rd8+136];
	xor.b32  	%r1855, %r1855, %r1265;
$L__BB0_57:
	and.b32  	%r1267, %r1215, 128;
	setp.eq.s32 	%p31, %r1267, 0;
	@%p31 bra 	$L__BB0_59;
	ld.global.u32 	%r1268, [%rd8+140];
	xor.b32  	%r1859, %r1859, %r1268;
	ld.global.u32 	%r1269, [%rd8+144];
	xor.b32  	%r1950, %r1950, %r1269;
	ld.global.u32 	%r1270, [%rd8+148];
	xor.b32  	%r1949, %r1949, %r1270;
	ld.global.u32 	%r1271, [%rd8+152];
	xor.b32  	%r1948, %r1948, %r1271;
	ld.global.u32 	%r1272, [%rd8+156];
	xor.b32  	%r1855, %r1855, %r1272;
$L__BB0_59:
	and.b32  	%r1274, %r1215, 256;
	setp.eq.s32 	%p32, %r1274, 0;
	@%p32 bra 	$L__BB0_61;
	ld.global.u32 	%r1275, [%rd8+160];
	xor.b32  	%r1859, %r1859, %r1275;
	ld.global.u32 	%r1276, [%rd8+164];
	xor.b32  	%r1950, %r1950, %r1276;
	ld.global.u32 	%r1277, [%rd8+168];
	xor.b32  	%r1949, %r1949, %r1277;
	ld.global.u32 	%r1278, [%rd8+172];
	xor.b32  	%r1948, %r1948, %r1278;
	ld.global.u32 	%r1279, [%rd8+176];
	xor.b32  	%r1855, %r1855, %r1279;
$L__BB0_61:
	and.b32  	%r1281, %r1215, 512;
	setp.eq.s32 	%p33, %r1281, 0;
	@%p33 bra 	$L__BB0_63;
	ld.global.u32 	%r1282, [%rd8+180];
	xor.b32  	%r1859, %r1859, %r1282;
	ld.global.u32 	%r1283, [%rd8+184];
	xor.b32  	%r1950, %r1950, %r1283;
	ld.global.u32 	%r1284, [%rd8+188];
	xor.b32  	%r1949, %r1949, %r1284;
	ld.global.u32 	%r1285, [%rd8+192];
	xor.b32  	%r1948, %r1948, %r1285;
	ld.global.u32 	%r1286, [%rd8+196];
	xor.b32  	%r1855, %r1855, %r1286;
$L__BB0_63:
	and.b32  	%r1288, %r1215, 1024;
	setp.eq.s32 	%p34, %r1288, 0;
	@%p34 bra 	$L__BB0_65;
	ld.global.u32 	%r1289, [%rd8+200];
	xor.b32  	%r1859, %r1859, %r1289;
	ld.global.u32 	%r1290, [%rd8+204];
	xor.b32  	%r1950, %r1950, %r1290;
	ld.global.u32 	%r1291, [%rd8+208];
	xor.b32  	%r1949, %r1949, %r1291;
	ld.global.u32 	%r1292, [%rd8+212];
	xor.b32  	%r1948, %r1948, %r1292;
	ld.global.u32 	%r1293, [%rd8+216];
	xor.b32  	%r1855, %r1855, %r1293;
$L__BB0_65:
	and.b32  	%r1295, %r1215, 2048;
	setp.eq.s32 	%p35, %r1295, 0;
	@%p35 bra 	$L__BB0_67;
	ld.global.u32 	%r1296, [%rd8+220];
	xor.b32  	%r1859, %r1859, %r1296;
	ld.global.u32 	%r1297, [%rd8+224];
	xor.b32  	%r1950, %r1950, %r1297;
	ld.global.u32 	%r1298, [%rd8+228];
	xor.b32  	%r1949, %r1949, %r1298;
	ld.global.u32 	%r1299, [%rd8+232];
	xor.b32  	%r1948, %r1948, %r1299;
	ld.global.u32 	%r1300, [%rd8+236];
	xor.b32  	%r1855, %r1855, %r1300;
$L__BB0_67:
	and.b32  	%r1302, %r1215, 4096;
	setp.eq.s32 	%p36, %r1302, 0;
	@%p36 bra 	$L__BB0_69;
	ld.global.u32 	%r1303, [%rd8+240];
	xor.b32  	%r1859, %r1859, %r1303;
	ld.global.u32 	%r1304, [%rd8+244];
	xor.b32  	%r1950, %r1950, %r1304;
	ld.global.u32 	%r1305, [%rd8+248];
	xor.b32  	%r1949, %r1949, %r1305;
	ld.global.u32 	%r1306, [%rd8+252];
	xor.b32  	%r1948, %r1948, %r1306;
	ld.global.u32 	%r1307, [%rd8+256];
	xor.b32  	%r1855, %r1855, %r1307;
$L__BB0_69:
	and.b32  	%r1309, %r1215, 8192;
	setp.eq.s32 	%p37, %r1309, 0;
	@%p37 bra 	$L__BB0_71;
	ld.global.u32 	%r1310, [%rd8+260];
	xor.b32  	%r1859, %r1859, %r1310;
	ld.global.u32 	%r1311, [%rd8+264];
	xor.b32  	%r1950, %r1950, %r1311;
	ld.global.u32 	%r1312, [%rd8+268];
	xor.b32  	%r1949, %r1949, %r1312;
	ld.global.u32 	%r1313, [%rd8+272];
	xor.b32  	%r1948, %r1948, %r1313;
	ld.global.u32 	%r1314, [%rd8+276];
	xor.b32  	%r1855, %r1855, %r1314;
$L__BB0_71:
	and.b32  	%r1316, %r1215, 16384;
	setp.eq.s32 	%p38, %r1316, 0;
	@%p38 bra 	$L__BB0_73;
	ld.global.u32 	%r1317, [%rd8+280];
	xor.b32  	%r1859, %r1859, %r1317;
	ld.global.u32 	%r1318, [%rd8+284];
	xor.b32  	%r1950, %r1950, %r1318;
	ld.global.u32 	%r1319, [%rd8+288];
	xor.b32  	%r1949, %r1949, %r1319;
	ld.global.u32 	%r1320, [%rd8+292];
	xor.b32  	%r1948, %r1948, %r1320;
	ld.global.u32 	%r1321, [%rd8+296];
	xor.b32  	%r1855, %r1855, %r1321;
$L__BB0_73:
	and.b32  	%r1323, %r1215, 32768;
	setp.eq.s32 	%p39, %r1323, 0;
	@%p39 bra 	$L__BB0_75;
	ld.global.u32 	%r1324, [%rd8+300];
	xor.b32  	%r1859, %r1859, %r1324;
	ld.global.u32 	%r1325, [%rd8+304];
	xor.b32  	%r1950, %r1950, %r1325;
	ld.global.u32 	%r1326, [%rd8+308];
	xor.b32  	%r1949, %r1949, %r1326;
	ld.global.u32 	%r1327, [%rd8+312];
	xor.b32  	%r1948, %r1948, %r1327;
	ld.global.u32 	%r1328, [%rd8+316];
	xor.b32  	%r1855, %r1855, %r1328;
$L__BB0_75:
	add.s32 	%r1946, %r1946, 16;
	setp.ne.s32 	%p40, %r1946, 32;
	@%p40 bra 	$L__BB0_43;
	mad.lo.s32 	%r1329, %r1940, -31, %r193;
	add.s32 	%r1940, %r1329, 1;
	setp.ne.s32 	%p41, %r1940, 5;
	@%p41 bra 	$L__BB0_42;
	st.local.u32 	[%rd2+4], %r1859;
	st.local.v2.u32 	[%rd2+8], {%r1950, %r1949};
	st.local.v2.u32 	[%rd2+16], {%r1948, %r1855};
	setp.ne.s64 	%p42, %rd5, 3;
	@%p42 bra 	$L__BB0_115;
	mov.b32 	%r1855, 0;
	mov.u32 	%r2040, %r1855;
	mov.u32 	%r2041, %r1855;
	mov.u32 	%r2042, %r1855;
	mov.u32 	%r1859, %r1855;
	mov.u32 	%r2032, %r1855;
$L__BB0_79:
	mul.wide.u32 	%rd29, %r2032, 4;
	add.s64 	%rd30, %rd2, %rd29;
	ld.local.u32 	%r368, [%rd30+4];
	shl.b32 	%r369, %r2032, 5;
	mov.b32 	%r2038, 0;
$L__BB0_80:
	.pragma "nounroll";
	shr.u32 	%r1332, %r368, %r2038;
	and.b32  	%r1333, %r1332, 1;
	setp.eq.b32 	%p43, %r1333, 1;
	not.pred 	%p44, %p43;
	add.s32 	%r1334, %r369, %r2038;
	mul.lo.s32 	%r1335, %r1334, 5;
	mul.wide.u32 	%rd31, %r1335, 4;
	add.s64 	%rd9, %rd6, %rd31;
	@%p44 bra 	$L__BB0_82;
	ld.global.u32 	%r1336, [%rd9];
	xor.b32  	%r1859, %r1859, %r1336;
	ld.global.u32 	%r1337, [%rd9+4];
	xor.b32  	%r2042, %r2042, %r1337;
	ld.global.u32 	%r1338, [%rd9+8];
	xor.b32  	%r2041, %r2041, %r1338;
	ld.global.u32 	%r1339, [%rd9+12];
	xor.b32  	%r2040, %r2040, %r1339;
	ld.global.u32 	%r1340, [%rd9+16];
	xor.b32  	%r1855, %r1855, %r1340;
$L__BB0_82:
	and.b32  	%r1342, %r1332, 2;
	setp.eq.s32 	%p45, %r1342, 0;
	@%p45 bra 	$L__BB0_84;
	ld.global.u32 	%r1343, [%rd9+20];
	xor.b32  	%r1859, %r1859, %r1343;
	ld.global.u32 	%r1344, [%rd9+24];
	xor.b32  	%r2042, %r2042, %r1344;
	ld.global.u32 	%r1345, [%rd9+28];
	xor.b32  	%r2041, %r2041, %r1345;
	ld.global.u32 	%r1346, [%rd9+32];
	xor.b32  	%r2040, %r2040, %r1346;
	ld.global.u32 	%r1347, [%rd9+36];
	xor.b32  	%r1855, %r1855, %r1347;
$L__BB0_84:
	and.b32  	%r1349, %r1332, 4;
	setp.eq.s32 	%p46, %r1349, 0;
	@%p46 bra 	$L__BB0_86;
	ld.global.u32 	%r1350, [%rd9+40];
	xor.b32  	%r1859, %r1859, %r1350;
	ld.global.u32 	%r1351, [%rd9+44];
	xor.b32  	%r2042, %r2042, %r1351;
	ld.global.u32 	%r1352, [%rd9+48];
	xor.b32  	%r2041, %r2041, %r1352;
	ld.global.u32 	%r1353, [%rd9+52];
	xor.b32  	%r2040, %r2040, %r1353;
	ld.global.u32 	%r1354, [%rd9+56];
	xor.b32  	%r1855, %r1855, %r1354;
$L__BB0_86:
	and.b32  	%r1356, %r1332, 8;
	setp.eq.s32 	%p47, %r1356, 0;
	@%p47 bra 	$L__BB0_88;
	ld.global.u32 	%r1357, [%rd9+60];
	xor.b32  	%r1859, %r1859, %r1357;
	ld.global.u32 	%r1358, [%rd9+64];
	xor.b32  	%r2042, %r2042, %r1358;
	ld.global.u32 	%r1359, [%rd9+68];
	xor.b32  	%r2041, %r2041, %r1359;
	ld.global.u32 	%r1360, [%rd9+72];
	xor.b32  	%r2040, %r2040, %r1360;
	ld.global.u32 	%r1361, [%rd9+76];
	xor.b32  	%r1855, %r1855, %r1361;
$L__BB0_88:
	and.b32  	%r1363, %r1332, 16;
	setp.eq.s32 	%p48, %r1363, 0;
	@%p48 bra 	$L__BB0_90;
	ld.global.u32 	%r1364, [%rd9+80];
	xor.b32  	%r1859, %r1859, %r1364;
	ld.global.u32 	%r1365, [%rd9+84];
	xor.b32  	%r2042, %r2042, %r1365;
	ld.global.u32 	%r1366, [%rd9+88];
	xor.b32  	%r2041, %r2041, %r1366;
	ld.global.u32 	%r1367, [%rd9+92];
	xor.b32  	%r2040, %r2040, %r1367;
	ld.global.u32 	%r1368, [%rd9+96];
	xor.b32  	%r1855, %r1855, %r1368;
$L__BB0_90:
	and.b32  	%r1370, %r1332, 32;
	setp.eq.s32 	%p49, %r1370, 0;
	@%p49 bra 	$L__BB0_92;
	ld.global.u32 	%r1371, [%rd9+100];
	xor.b32  	%r1859, %r1859, %r1371;
	ld.global.u32 	%r1372, [%rd9+104];
	xor.b32  	%r2042, %r2042, %r1372;
	ld.global.u32 	%r1373, [%rd9+108];
	xor.b32  	%r2041, %r2041, %r1373;
	ld.global.u32 	%r1374, [%rd9+112];
	xor.b32  	%r2040, %r2040, %r1374;
	ld.global.u32 	%r1375, [%rd9+116];
	xor.b32  	%r1855, %r1855, %r1375;
$L__BB0_92:
	and.b32  	%r1377, %r1332, 64;
	setp.eq.s32 	%p50, %r1377, 0;
	@%p50 bra 	$L__BB0_94;
	ld.global.u32 	%r1378, [%rd9+120];
	xor.b32  	%r1859, %r1859, %r1378;
	ld.global.u32 	%r1379, [%rd9+124];
	xor.b32  	%r2042, %r2042, %r1379;
	ld.global.u32 	%r1380, [%rd9+128];
	xor.b32  	%r2041, %r2041, %r1380;
	ld.global.u32 	%r1381, [%rd9+132];
	xor.b32  	%r2040, %r2040, %r1381;
	ld.global.u32 	%r1382, [%rd9+136];
	xor.b32  	%r1855, %r1855, %r1382;
$L__BB0_94:
	and.b32  	%r1384, %r1332, 128;
	setp.eq.s32 	%p51, %r1384, 0;
	@%p51 bra 	$L__BB0_96;
	ld.global.u32 	%r1385, [%rd9+140];
	xor.b32  	%r1859, %r1859, %r1385;
	ld.global.u32 	%r1386, [%rd9+144];
	xor.b32  	%r2042, %r2042, %r1386;
	ld.global.u32 	%r1387, [%rd9+148];
	xor.b32  	%r2041, %r2041, %r1387;
	ld.global.u32 	%r1388, [%rd9+152];
	xor.b32  	%r2040, %r2040, %r1388;
	ld.global.u32 	%r1389, [%rd9+156];
	xor.b32  	%r1855, %r1855, %r1389;
$L__BB0_96:
	and.b32  	%r1391, %r1332, 256;
	setp.eq.s32 	%p52, %r1391, 0;
	@%p52 bra 	$L__BB0_98;
	ld.global.u32 	%r1392, [%rd9+160];
	xor.b32  	%r1859, %r1859, %r1392;
	ld.global.u32 	%r1393, [%rd9+164];
	xor.b32  	%r2042, %r2042, %r1393;
	ld.global.u32 	%r1394, [%rd9+168];
	xor.b32  	%r2041, %r2041, %r1394;
	ld.global.u32 	%r1395, [%rd9+172];
	xor.b32  	%r2040, %r2040, %r1395;
	ld.global.u32 	%r1396, [%rd9+176];
	xor.b32  	%r1855, %r1855, %r1396;
$L__BB0_98:
	and.b32  	%r1398, %r1332, 512;
	setp.eq.s32 	%p53, %r1398, 0;
	@%p53 bra 	$L__BB0_100;
	ld.global.u32 	%r1399, [%rd9+180];
	xor.b32  	%r1859, %r1859, %r1399;
	ld.global.u32 	%r1400, [%rd9+184];
	xor.b32  	%r2042, %r2042, %r1400;
	ld.global.u32 	%r1401, [%rd9+188];
	xor.b32  	%r2041, %r2041, %r1401;
	ld.global.u32 	%r1402, [%rd9+192];
	xor.b32  	%r2040, %r2040, %r1402;
	ld.global.u32 	%r1403, [%rd9+196];
	xor.b32  	%r1855, %r1855, %r1403;
$L__BB0_100:
	and.b32  	%r1405, %r1332, 1024;
	setp.eq.s32 	%p54, %r1405, 0;
	@%p54 bra 	$L__BB0_102;
	ld.global.u32 	%r1406, [%rd9+200];
	xor.b32  	%r1859, %r1859, %r1406;
	ld.global.u32 	%r1407, [%rd9+204];
	xor.b32  	%r2042, %r2042, %r1407;
	ld.global.u32 	%r1408, [%rd9+208];
	xor.b32  	%r2041, %r2041, %r1408;
	ld.global.u32 	%r1409, [%rd9+212];
	xor.b32  	%r2040, %r2040, %r1409;
	ld.global.u32 	%r1410, [%rd9+216];
	xor.b32  	%r1855, %r1855, %r1410;
$L__BB0_102:
	and.b32  	%r1412, %r1332, 2048;
	setp.eq.s32 	%p55, %r1412, 0;
	@%p55 bra 	$L__BB0_104;
	ld.global.u32 	%r1413, [%rd9+220];
	xor.b32  	%r1859, %r1859, %r1413;
	ld.global.u32 	%r1414, [%rd9+224];
	xor.b32  	%r2042, %r2042, %r1414;
	ld.global.u32 	%r1415, [%rd9+228];
	xor.b32  	%r2041, %r2041, %r1415;
	ld.global.u32 	%r1416, [%rd9+232];
	xor.b32  	%r2040, %r2040, %r1416;
	ld.global.u32 	%r1417, [%rd9+236];
	xor.b32  	%r1855, %r1855, %r1417;
$L__BB0_104:
	and.b32  	%r1419, %r1332, 4096;
	setp.eq.s32 	%p56, %r1419, 0;
	@%p56 bra 	$L__BB0_106;
	ld.global.u32 	%r1420, [%rd9+240];
	xor.b32  	%r1859, %r1859, %r1420;
	ld.global.u32 	%r1421, [%rd9+244];
	xor.b32  	%r2042, %r2042, %r1421;
	ld.global.u32 	%r1422, [%rd9+248];
	xor.b32  	%r2041, %r2041, %r1422;
	ld.global.u32 	%r1423, [%rd9+252];
	xor.b32  	%r2040, %r2040, %r1423;
	ld.global.u32 	%r1424, [%rd9+256];
	xor.b32  	%r1855, %r1855, %r1424;
$L__BB0_106:
	and.b32  	%r1426, %r1332, 8192;
	setp.eq.s32 	%p57, %r1426, 0;
	@%p57 bra 	$L__BB0_108;
	ld.global.u32 	%r1427, [%rd9+260];
	xor.b32  	%r1859, %r1859, %r1427;
	ld.global.u32 	%r1428, [%rd9+264];
	xor.b32  	%r2042, %r2042, %r1428;
	ld.global.u32 	%r1429, [%rd9+268];
	xor.b32  	%r2041, %r2041, %r1429;
	ld.global.u32 	%r1430, [%rd9+272];
	xor.b32  	%r2040, %r2040, %r1430;
	ld.global.u32 	%r1431, [%rd9+276];
	xor.b32  	%r1855, %r1855, %r1431;
$L__BB0_108:
	and.b32  	%r1433, %r1332, 16384;
	setp.eq.s32 	%p58, %r1433, 0;
	@%p58 bra 	$L__BB0_110;
	ld.global.u32 	%r1434, [%rd9+280];
	xor.b32  	%r1859, %r1859, %r1434;
	ld.global.u32 	%r1435, [%rd9+284];
	xor.b32  	%r2042, %r2042, %r1435;
	ld.global.u32 	%r1436, [%rd9+288];
	xor.b32  	%r2041, %r2041, %r1436;
	ld.global.u32 	%r1437, [%rd9+292];
	xor.b32  	%r2040, %r2040, %r1437;
	ld.global.u32 	%r1438, [%rd9+296];
	xor.b32  	%r1855, %r1855, %r1438;
$L__BB0_110:
	and.b32  	%r1440, %r1332, 32768;
	setp.eq.s32 	%p59, %r1440, 0;
	@%p59 bra 	$L__BB0_112;
	ld.global.u32 	%r1441, [%rd9+300];
	xor.b32  	%r1859, %r1859, %r1441;
	ld.global.u32 	%r1442, [%rd9+304];
	xor.b32  	%r2042, %r2042, %r1442;
	ld.global.u32 	%r1443, [%rd9+308];
	xor.b32  	%r2041, %r2041, %r1443;
	ld.global.u32 	%r1444, [%rd9+312];
	xor.b32  	%r2040, %r2040, %r1444;
	ld.global.u32 	%r1445, [%rd9+316];
	xor.b32  	%r1855, %r1855, %r1445;
$L__BB0_112:
	add.s32 	%r2038, %r2038, 16;
	setp.ne.s32 	%p60, %r2038, 32;
	@%p60 bra 	$L__BB0_80;
	mad.lo.s32 	%r1446, %r2032, -31, %r369;
	add.s32 	%r2032, %r1446, 1;
	setp.ne.s32 	%p61, %r2032, 5;
	@%p61 bra 	$L__BB0_79;
	st.local.u32 	[%rd2+4], %r1859;
	st.local.v2.u32 	[%rd2+8], {%r2042, %r2041};
	st.local.v2.u32 	[%rd2+16], {%r2040, %r1855};
$L__BB0_115:
	shr.u64 	%rd47, %rd4, 2;
	add.s32 	%r1842, %r1842, 1;
	setp.gt.u64 	%p62, %rd4, 3;
	@%p62 bra 	$L__BB0_3;
$L__BB0_116:
	setp.eq.s32 	%p63, %r1089, 0;
	shr.u32 	%r1448, %r1859, 2;
	xor.b32  	%r1449, %r1448, %r1859;
	shl.b32 	%r1450, %r1855, 4;
	shl.b32 	%r1451, %r1449, 1;
	xor.b32  	%r1452, %r1451, %r1450;
	xor.b32  	%r1453, %r1452, %r1449;
	xor.b32  	%r1454, %r1453, %r1855;
	add.s32 	%r1455, %r4, %r1454;
	add.s32 	%r1456, %r1455, -637770787;
	mul.hi.u32 	%r1457, %r1456, -858993459;
	shr.u32 	%r1458, %r1457, 2;
	mul.lo.s32 	%r1459, %r1458, 5;
	sub.s32 	%r543, %r1456, %r1459;
	add.s32 	%r1460, %r3, -1;
	xor.b32  	%r1461, %r1460, -1429050551;
	mul.lo.s32 	%r1462, %r1461, 1099087573;
	setp.eq.s32 	%p64, %r1838, 0;
	selp.b32 	%r1463, -1947113066, -644748465, %p64;
	add.s32 	%r1464, %r1463, %r1462;
	add.s32 	%r544, %r1464, 6615241;
	add.s32 	%r2142, %r1462, 123456789;
	st.local.v2.u32 	[%rd1], {%r544, %r2142};
	xor.b32  	%r1465, %r1462, 362436069;
	add.s32 	%r1466, %r1463, 521288629;
	st.local.v2.u32 	[%rd1+8], {%r1465, %r1466};
	xor.b32  	%r1467, %r1463, 88675123;
	add.s32 	%r2138, %r1462, 5783321;
	st.local.v2.u32 	[%rd1+16], {%r1467, %r2138};
	@%p63 bra 	$L__BB0_231;
	mov.b32 	%r2125, 0;
	mov.u64 	%rd48, %rd3;
$L__BB0_118:
	mov.u64 	%rd11, %rd48;
	and.b64  	%rd12, %rd11, 3;
	setp.eq.s64 	%p65, %rd12, 0;
	@%p65 bra 	$L__BB0_230;
	mul.wide.u32 	%rd32, %r2125, 3200;
	mov.u64 	%rd33, precalc_xorwow_matrix;
	add.s64 	%rd13, %rd33, %rd32;
	mov.b32 	%r2138, 0;
	mov.u32 	%r2139, %r2138;
	mov.u32 	%r2140, %r2138;
	mov.u32 	%r2141, %r2138;
	mov.u32 	%r2142, %r2138;
	mov.u32 	%r2131, %r2138;
$L__BB0_120:
	mul.wide.u32 	%rd34, %r2131, 4;
	add.s64 	%rd35, %rd1, %rd34;
	ld.local.u32 	%r556, [%rd35+4];
	shl.b32 	%r557, %r2131, 5;
	mov.b32 	%r2137, 0;
$L__BB0_121:
	.pragma "nounroll";
	shr.u32 	%r1471, %r556, %r2137;
	and.b32  	%r1472, %r1471, 1;
	setp.eq.b32 	%p66, %r1472, 1;
	not.pred 	%p67, %p66;
	add.s32 	%r1473, %r557, %r2137;
	mul.lo.s32 	%r1474, %r1473, 5;
	mul.wide.u32 	%rd36, %r1474, 4;
	add.s64 	%rd14, %rd13, %rd36;
	@%p67 bra 	$L__BB0_123;
	ld.global.u32 	%r1475, [%rd14];
	xor.b32  	%r2142, %r2142, %r1475;
	ld.global.u32 	%r1476, [%rd14+4];
	xor.b32  	%r2141, %r2141, %r1476;
	ld.global.u32 	%r1477, [%rd14+8];
	xor.b32  	%r2140, %r2140, %r1477;
	ld.global.u32 	%r1478, [%rd14+12];
	xor.b32  	%r2139, %r2139, %r1478;
	ld.global.u32 	%r1479, [%rd14+16];
	xor.b32  	%r2138, %r2138, %r1479;
$L__BB0_123:
	and.b32  	%r1481, %r1471, 2;
	setp.eq.s32 	%p68, %r1481, 0;
	@%p68 bra 	$L__BB0_125;
	ld.global.u32 	%r1482, [%rd14+20];
	xor.b32  	%r2142, %r2142, %r1482;
	ld.global.u32 	%r1483, [%rd14+24];
	xor.b32  	%r2141, %r2141, %r1483;
	ld.global.u32 	%r1484, [%rd14+28];
	xor.b32  	%r2140, %r2140, %r1484;
	ld.global.u32 	%r1485, [%rd14+32];
	xor.b32  	%r2139, %r2139, %r1485;
	ld.global.u32 	%r1486, [%rd14+36];
	xor.b32  	%r2138, %r2138, %r1486;
$L__BB0_125:
	and.b32  	%r1488, %r1471, 4;
	setp.eq.s32 	%p69, %r1488, 0;
	@%p69 bra 	$L__BB0_127;
	ld.global.u32 	%r1489, [%rd14+40];
	xor.b32  	%r2142, %r2142, %r1489;
	ld.global.u32 	%r1490, [%rd14+44];
	xor.b32  	%r2141, %r2141, %r1490;
	ld.global.u32 	%r1491, [%rd14+48];
	xor.b32  	%r2140, %r2140, %r1491;
	ld.global.u32 	%r1492, [%rd14+52];
	xor.b32  	%r2139, %r2139, %r1492;
	ld.global.u32 	%r1493, [%rd14+56];
	xor.b32  	%r2138, %r2138, %r1493;
$L__BB0_127:
	and.b32  	%r1495, %r1471, 8;
	setp.eq.s32 	%p70, %r1495, 0;
	@%p70 bra 	$L__BB0_129;
	ld.global.u32 	%r1496, [%rd14+60];
	xor.b32  	%r2142, %r2142, %r1496;
	ld.global.u32 	%r1497, [%rd14+64];
	xor.b32  	%r2141, %r2141, %r1497;
	ld.global.u32 	%r1498, [%rd14+68];
	xor.b32  	%r2140, %r2140, %r1498;
	ld.global.u32 	%r1499, [%rd14+72];
	xor.b32  	%r2139, %r2139, %r1499;
	ld.global.u32 	%r1500, [%rd14+76];
	xor.b32  	%r2138, %r2138, %r1500;
$L__BB0_129:
	and.b32  	%r1502, %r1471, 16;
	setp.eq.s32 	%p71, %r1502, 0;
	@%p71 bra 	$L__BB0_131;
	ld.global.u32 	%r1503, [%rd14+80];
	xor.b32  	%r2142, %r2142, %r1503;
	ld.global.u32 	%r1504, [%rd14+84];
	xor.b32  	%r2141, %r2141, %r1504;
	ld.global.u32 	%r1505, [%rd14+88];
	xor.b32  	%r2140, %r2140, %r1505;
	ld.global.u32 	%r1506, [%rd14+92];
	xor.b32  	%r2139, %r2139, %r1506;
	ld.global.u32 	%r1507, [%rd14+96];
	xor.b32  	%r2138, %r2138, %r1507;
$L__BB0_131:
	and.b32  	%r1509, %r1471, 32;
	setp.eq.s32 	%p72, %r1509, 0;
	@%p72 bra 	$L__BB0_133;
	ld.global.u32 	%r1510, [%rd14+100];
	xor.b32  	%r2142, %r2142, %r1510;
	ld.global.u32 	%r1511, [%rd14+104];
	xor.b32  	%r2141, %r2141, %r1511;
	ld.global.u32 	%r1512, [%rd14+108];
	xor.b32  	%r2140, %r2140, %r1512;
	ld.global.u32 	%r1513, [%rd14+112];
	xor.b32  	%r2139, %r2139, %r1513;
	ld.global.u32 	%r1514, [%rd14+116];
	xor.b32  	%r2138, %r2138, %r1514;
$L__BB0_133:
	and.b32  	%r1516, %r1471, 64;
	setp.eq.s32 	%p73, %r1516, 0;
	@%p73 bra 	$L__BB0_135;
	ld.global.u32 	%r1517, [%rd14+120];
	xor.b32  	%r2142, %r2142, %r1517;
	ld.global.u32 	%r1518, [%rd14+124];
	xor.b32  	%r2141, %r2141, %r1518;
	ld.global.u32 	%r1519, [%rd14+128];
	xor.b32  	%r2140, %r2140, %r1519;
	ld.global.u32 	%r1520, [%rd14+132];
	xor.b32  	%r2139, %r2139, %r1520;
	ld.global.u32 	%r1521, [%rd14+136];
	xor.b32  	%r2138, %r2138, %r1521;
$L__BB0_135:
	and.b32  	%r1523, %r1471, 128;
	setp.eq.s32 	%p74, %r1523, 0;
	@%p74 bra 	$L__BB0_137;
	ld.global.u32 	%r1524, [%rd14+140];
	xor.b32  	%r2142, %r2142, %r1524;
	ld.global.u32 	%r1525, [%rd14+144];
	xor.b32  	%r2141, %r2141, %r1525;
	ld.global.u32 	%r1526, [%rd14+148];
	xor.b32  	%r2140, %r2140, %r1526;
	ld.global.u32 	%r1527, [%rd14+152];
	xor.b32  	%r2139, %r2139, %r1527;
	ld.global.u32 	%r1528, [%rd14+156];
	xor.b32  	%r2138, %r2138, %r1528;
$L__BB0_137:
	and.b32  	%r1530, %r1471, 256;
	setp.eq.s32 	%p75, %r1530, 0;
	@%p75 bra 	$L__BB0_139;
	ld.global.u32 	%r1531, [%rd14+160];
	xor.b32  	%r2142, %r2142, %r1531;
	ld.global.u32 	%r1532, [%rd14+164];
	xor.b32  	%r2141, %r2141, %r1532;
	ld.global.u32 	%r1533, [%rd14+168];
	xor.b32  	%r2140, %r2140, %r1533;
	ld.global.u32 	%r1534, [%rd14+172];
	xor.b32  	%r2139, %r2139, %r1534;
	ld.global.u32 	%r1535, [%rd14+176];
	xor.b32  	%r2138, %r2138, %r1535;
$L__BB0_139:
	and.b32  	%r1537, %r1471, 512;
	setp.eq.s32 	%p76, %r1537, 0;
	@%p76 bra 	$L__BB0_141;
	ld.global.u32 	%r1538, [%rd14+180];
	xor.b32  	%r2142, %r2142, %r1538;
	ld.global.u32 	%r1539, [%rd14+184];
	xor.b32  	%r2141, %r2141, %r1539;
	ld.global.u32 	%r1540, [%rd14+188];
	xor.b32  	%r2140, %r2140, %r1540;
	ld.global.u32 	%r1541, [%rd14+192];
	xor.b32  	%r2139, %r2139, %r1541;
	ld.global.u32 	%r1542, [%rd14+196];
	xor.b32  	%r2138, %r2138, %r1542;
$L__BB0_141:
	and.b32  	%r1544, %r1471, 1024;
	setp.eq.s32 	%p77, %r1544, 0;
	@%p77 bra 	$L__BB0_143;
	ld.global.u32 	%r1545, [%rd14+200];
	xor.b32  	%r2142, %r2142, %r1545;
	ld.global.u32 	%r1546, [%rd14+204];
	xor.b32  	%r2141, %r2141, %r1546;
	ld.global.u32 	%r1547, [%rd14+208];
	xor.b32  	%r2140, %r2140, %r1547;
	ld.global.u32 	%r1548, [%rd14+212];
	xor.b32  	%r2139, %r2139, %r1548;
	ld.global.u32 	%r1549, [%rd14+216];
	xor.b32  	%r2138, %r2138, %r1549;
$L__BB0_143:
	and.b32  	%r1551, %r1471, 2048;
	setp.eq.s32 	%p78, %r1551, 0;
	@%p78 bra 	$L__BB0_145;
	ld.global.u32 	%r1552, [%rd14+220];
	xor.b32  	%r2142, %r2142, %r1552;
	ld.global.u32 	%r1553, [%rd14+224];
	xor.b32  	%r2141, %r2141, %r1553;
	ld.global.u32 	%r1554, [%rd14+228];
	xor.b32  	%r2140, %r2140, %r1554;
	ld.global.u32 	%r1555, [%rd14+232];
	xor.b32  	%r2139, %r2139, %r1555;
	ld.global.u32 	%r1556, [%rd14+236];
	xor.b32  	%r2138, %r2138, %r1556;
$L__BB0_145:
	and.b32  	%r1558, %r1471, 4096;
	setp.eq.s32 	%p79, %r1558, 0;
	@%p79 bra 	$L__BB0_147;
	ld.global.u32 	%r1559, [%rd14+240];
	xor.b32  	%r2142, %r2142, %r1559;
	ld.global.u32 	%r1560, [%rd14+244];
	xor.b32  	%r2141, %r2141, %r1560;
	ld.global.u32 	%r1561, [%rd14+248];
	xor.b32  	%r2140, %r2140, %r1561;
	ld.global.u32 	%r1562, [%rd14+252];
	xor.b32  	%r2139, %r2139, %r1562;
	ld.global.u32 	%r1563, [%rd14+256];
	xor.b32  	%r2138, %r2138, %r1563;
$L__BB0_147:
	and.b32  	%r1565, %r1471, 8192;
	setp.eq.s32 	%p80, %r1565, 0;
	@%p80 bra 	$L__BB0_149;
	ld.global.u32 	%r1566, [%rd14+260];
	xor.b32  	%r2142, %r2142, %r1566;
	ld.global.u32 	%r1567, [%rd14+264];
	xor.b32  	%r2141, %r2141, %r1567;
	ld.global.u32 	%r1568, [%rd14+268];
	xor.b32  	%r2140, %r2140, %r1568;
	ld.global.u32 	%r1569, [%rd14+272];
	xor.b32  	%r2139, %r2139, %r1569;
	ld.global.u32 	%r1570, [%rd14+276];
	xor.b32  	%r2138, %r2138, %r1570;
$L__BB0_149:
	and.b32  	%r1572, %r1471, 16384;
	setp.eq.s32 	%p81, %r1572, 0;
	@%p81 bra 	$L__BB0_151;
	ld.global.u32 	%r1573, [%rd14+280];
	xor.b32  	%r2142, %r2142, %r1573;
	ld.global.u32 	%r1574, [%rd14+284];
	xor.b32  	%r2141, %r2141, %r1574;
	ld.global.u32 	%r1575, [%rd14+288];
	xor.b32  	%r2140, %r2140, %r1575;
	ld.global.u32 	%r1576, [%rd14+292];
	xor.b32  	%r2139, %r2139, %r1576;
	ld.global.u32 	%r1577, [%rd14+296];
	xor.b32  	%r2138, %r2138, %r1577;
$L__BB0_151:
	and.b32  	%r1579, %r1471, 32768;
	setp.eq.s32 	%p82, %r1579, 0;
	@%p82 bra 	$L__BB0_153;
	ld.global.u32 	%r1580, [%rd14+300];
	xor.b32  	%r2142, %r2142, %r1580;
	ld.global.u32 	%r1581, [%rd14+304];
	xor.b32  	%r2141, %r2141, %r1581;
	ld.global.u32 	%r1582, [%rd14+308];
	xor.b32  	%r2140, %r2140, %r1582;
	ld.global.u32 	%r1583, [%rd14+312];
	xor.b32  	%r2139, %r2139, %r1583;
	ld.global.u32 	%r1584, [%rd14+316];
	xor.b32  	%r2138, %r2138, %r1584;
$L__BB0_153:
	add.s32 	%r2137, %r2137, 16;
	setp.ne.s32 	%p83, %r2137, 32;
	@%p83 bra 	$L__BB0_121;
	mad.lo.s32 	%r1585, %r2131, -31, %r557;
	add.s32 	%r2131, %r1585, 1;
	setp.ne.s32 	%p84, %r2131, 5;
	@%p84 bra 	$L__BB0_120;
	st.local.u32 	[%rd1+4], %r2142;
	st.local.v2.u32 	[%rd1+8], {%r2141, %r2140};
	st.local.v2.u32 	[%rd1+16], {%r2139, %r2138};
	setp.eq.s64 	%p85, %rd12, 1;
	@%p85 bra 	$L__BB0_230;
	mov.b32 	%r2138, 0;
	mov.u32 	%r2231, %r2138;
	mov.u32 	%r2232, %r2138;
	mov.u32 	%r2233, %r2138;
	mov.u32 	%r2142, %r2138;
	mov.u32 	%r2223, %r2138;
$L__BB0_157:
	mul.wide.u32 	%rd37, %r2223, 4;
	add.s64 	%rd38, %rd1, %rd37;
	ld.local.u32 	%r732, [%rd38+4];
	shl.b32 	%r733, %r2223, 5;
	mov.b32 	%r2229, 0;
$L__BB0_158:
	.pragma "nounroll";
	shr.u32 	%r1588, %r732, %r2229;
	and.b32  	%r1589, %r1588, 1;
	setp.eq.b32 	%p86, %r1589, 1;
	not.pred 	%p87, %p86;
	add.s32 	%r1590, %r733, %r2229;
	mul.lo.s32 	%r1591, %r1590, 5;
	mul.wide.u32 	%rd39, %r1591, 4;
	add.s64 	%rd15, %rd13, %rd39;
	@%p87 bra 	$L__BB0_160;
	ld.global.u32 	%r1592, [%rd15];
	xor.b32  	%r2142, %r2142, %r1592;
	ld.global.u32 	%r1593, [%rd15+4];
	xor.b32  	%r2233, %r2233, %r1593;
	ld.global.u32 	%r1594, [%rd15+8];
	xor.b32  	%r2232, %r2232, %r1594;
	ld.global.u32 	%r1595, [%rd15+12];
	xor.b32  	%r2231, %r2231, %r1595;
	ld.global.u32 	%r1596, [%rd15+16];
	xor.b32  	%r2138, %r2138, %r1596;
$L__BB0_160:
	and.b32  	%r1598, %r1588, 2;
	setp.eq.s32 	%p88, %r1598, 0;
	@%p88 bra 	$L__BB0_162;
	ld.global.u32 	%r1599, [%rd15+20];
	xor.b32  	%r2142, %r2142, %r1599;
	ld.global.u32 	%r1600, [%rd15+24];
	xor.b32  	%r2233, %r2233, %r1600;
	ld.global.u32 	%r1601, [%rd15+28];
	xor.b32  	%r2232, %r2232, %r1601;
	ld.global.u32 	%r1602, [%rd15+32];
	xor.b32  	%r2231, %r2231, %r1602;
	ld.global.u32 	%r1603, [%rd15+36];
	xor.b32  	%r2138, %r2138, %r1603;
$L__BB0_162:
	and.b32  	%r1605, %r1588, 4;
	setp.eq.s32 	%p89, %r1605, 0;
	@%p89 bra 	$L__BB0_164;
	ld.global.u32 	%r1606, [%rd15+40];
	xor.b32  	%r2142, %r2142, %r1606;
	ld.global.u32 	%r1607, [%rd15+44];
	xor.b32  	%r2233, %r2233, %r1607;
	ld.global.u32 	%r1608, [%rd15+48];
	xor.b32  	%r2232, %r2232, %r1608;
	ld.global.u32 	%r1609, [%rd15+52];
	xor.b32  	%r2231, %r2231, %r1609;
	ld.global.u32 	%r1610, [%rd15+56];
	xor.b32  	%r2138, %r2138, %r1610;
$L__BB0_164:
	and.b32  	%r1612, %r1588, 8;
	setp.eq.s32 	%p90, %r1612, 0;
	@%p90 bra 	$L__BB0_166;
	ld.global.u32 	%r1613, [%rd15+60];
	xor.b32  	%r2142, %r2142, %r1613;
	ld.global.u32 	%r1614, [%rd15+64];
	xor.b32  	%r2233, %r2233, %r1614;
	ld.global.u32 	%r1615, [%rd15+68];
	xor.b32  	%r2232, %r2232, %r1615;
	ld.global.u32 	%r1616, [%rd15+72];
	xor.b32  	%r2231, %r2231, %r1616;
	ld.global.u32 	%r1617, [%rd15+76];
	xor.b32  	%r2138, %r2138, %r1617;
$L__BB0_166:
	and.b32  	%r1619, %r1588, 16;
	setp.eq.s32 	%p91, %r1619, 0;
	@%p91 bra 	$L__BB0_168;
	ld.global.u32 	%r1620, [%rd15+80];
	xor.b32  	%r2142, %r2142, %r1620;
	ld.global.u32 	%r1621, [%rd15+84];
	xor.b32  	%r2233, %r2233, %r1621;
	ld.global.u32 	%r1622, [%rd15+88];
	xor.b32  	%r2232, %r2232, %r1622;
	ld.global.u32 	%r1623, [%rd15+92];
	xor.b32  	%r2231, %r2231, %r1623;
	ld.global.u32 	%r1624, [%rd15+96];
	xor.b32  	%r2138, %r2138, %r1624;
$L__BB0_168:
	and.b32  	%r1626, %r1588, 32;
	setp.eq.s32 	%p92, %r1626, 0;
	@%p92 bra 	$L__BB0_170;
	ld.global.u32 	%r1627, [%rd15+100];
	xor.b32  	%r2142, %r2142, %r1627;
	ld.global.u32 	%r1628, [%rd15+104];
	xor.b32  	%r2233, %r2233, %r1628;
	ld.global.u32 	%r1629, [%rd15+108];
	xor.b32  	%r2232, %r2232, %r1629;
	ld.global.u32 	%r1630, [%rd15+112];
	xor.b32  	%r2231, %r2231, %r1630;
	ld.global.u32 	%r1631, [%rd15+116];
	xor.b32  	%r2138, %r2138, %r1631;
$L__BB0_170:
	and.b32  	%r1633, %r1588, 64;
	setp.eq.s32 	%p93, %r1633, 0;
	@%p93 bra 	$L__BB0_172;
	ld.global.u32 	%r1634, [%rd15+120];
	xor.b32  	%r2142, %r2142, %r1634;
	ld.global.u32 	%r1635, [%rd15+124];
	xor.b32  	%r2233, %r2233, %r1635;
	ld.global.u32 	%r1636, [%rd15+128];
	xor.b32  	%r2232, %r2232, %r1636;
	ld.global.u32 	%r1637, [%rd15+132];
	xor.b32  	%r2231, %r2231, %r1637;
	ld.global.u32 	%r1638, [%rd15+136];
	xor.b32  	%r2138, %r2138, %r1638;
$L__BB0_172:
	and.b32  	%r1640, %r1588, 128;
	setp.eq.s32 	%p94, %r1640, 0;
	@%p94 bra 	$L__BB0_174;
	ld.global.u32 	%r1641, [%rd15+140];
	xor.b32  	%r2142, %r2142, %r1641;
	ld.global.u32 	%r1642, [%rd15+144];
	xor.b32  	%r2233, %r2233, %r1642;
	ld.global.u32 	%r1643, [%rd15+148];
	xor.b32  	%r2232, %r2232, %r1643;
	ld.global.u32 	%r1644, [%rd15+152];
	xor.b32  	%r2231, %r2231, %r1644;
	ld.global.u32 	%r1645, [%rd15+156];
	xor.b32  	%r2138, %r2138, %r1645;
$L__BB0_174:
	and.b32  	%r1647, %r1588, 256;
	setp.eq.s32 	%p95, %r1647, 0;
	@%p95 bra 	$L__BB0_176;
	ld.global.u32 	%r1648, [%rd15+160];
	xor.b32  	%r2142, %r2142, %r1648;
	ld.global.u32 	%r1649, [%rd15+164];
	xor.b32  	%r2233, %r2233, %r1649;
	ld.global.u32 	%r1650, [%rd15+168];
	xor.b32  	%r2232, %r2232, %r1650;
	ld.global.u32 	%r1651, [%rd15+172];
	xor.b32  	%r2231, %r2231, %r1651;
	ld.global.u32 	%r1652, [%rd15+176];
	xor.b32  	%r2138, %r2138, %r1652;
$L__BB0_176:
	and.b32  	%r1654, %r1588, 512;
	setp.eq.s32 	%p96, %r1654, 0;
	@%p96 bra 	$L__BB0_178;
	ld.global.u32 	%r1655, [%rd15+180];
	xor.b32  	%r2142, %r2142, %r1655;
	ld.global.u32 	%r1656, [%rd15+184];
	xor.b32  	%r2233, %r2233, %r1656;
	ld.global.u32 	%r1657, [%rd15+188];
	xor.b32  	%r2232, %r2232, %r1657;
	ld.global.u32 	%r1658, [%rd15+192];
	xor.b32  	%r2231, %r2231, %r1658;
	ld.global.u32 	%r1659, [%rd15+196];
	xor.b32  	%r2138, %r2138, %r1659;
$L__BB0_178:
	and.b32  	%r1661, %r1588, 1024;
	setp.eq.s32 	%p97, %r1661, 0;
	@%p97 bra 	$L__BB0_180;
	ld.global.u32 	%r1662, [%rd15+200];
	xor.b32  	%r2142, %r2142, %r1662;
	ld.global.u32 	%r1663, [%rd15+204];
	xor.b32  	%r2233, %r2233, %r1663;
	ld.global.u32 	%r1664, [%rd15+208];
	xor.b32  	%r2232, %r2232, %r1664;
	ld.global.u32 	%r1665, [%rd15+212];
	xor.b32  	%r2231, %r2231, %r1665;
	ld.global.u32 	%r1666, [%rd15+216];
	xor.b32  	%r2138, %r2138, %r1666;
$L__BB0_180:
	and.b32  	%r1668, %r1588, 2048;
	setp.eq.s32 	%p98, %r1668, 0;
	@%p98 bra 	$L__BB0_182;
	ld.global.u32 	%r1669, [%rd15+220];
	xor.b32  	%r2142, %r2142, %r1669;
	ld.global.u32 	%r1670, [%rd15+224];
	xor.b32  	%r2233, %r2233, %r1670;
	ld.global.u32 	%r1671, [%rd15+228];
	xor.b32  	%r2232, %r2232, %r1671;
	ld.global.u32 	%r1672, [%rd15+232];
	xor.b32  	%r2231, %r2231, %r1672;
	ld.global.u32 	%r1673, [%rd15+236];
	xor.b32  	%r2138, %r2138, %r1673;
$L__BB0_182:
	and.b32  	%r1675, %r1588, 4096;
	setp.eq.s32 	%p99, %r1675, 0;
	@%p99 bra 	$L__BB0_184;
	ld.global.u32 	%r1676, [%rd15+240];
	xor.b32  	%r2142, %r2142, %r1676;
	ld.global.u32 	%r1677, [%rd15+244];
	xor.b32  	%r2233, %r2233, %r1677;
	ld.global.u32 	%r1678, [%rd15+248];
	xor.b32  	%r2232, %r2232, %r1678;
	ld.global.u32 	%r1679, [%rd15+252];
	xor.b32  	%r2231, %r2231, %r1679;
	ld.global.u32 	%r1680, [%rd15+256];
	xor.b32  	%r2138, %r2138, %r1680;
$L__BB0_184:
	and.b32  	%r1682, %r1588, 8192;
	setp.eq.s32 	%p100, %r1682, 0;
	@%p100 bra 	$L__BB0_186;
	ld.global.u32 	%r1683, [%rd15+260];
	xor.b32  	%r2142, %r2142, %r1683;
	ld.global.u32 	%r1684, [%rd15+264];
	xor.b32  	%r2233, %r2233, %r1684;
	ld.global.u32 	%r1685, [%rd15+268];
	xor.b32  	%r2232, %r2232, %r1685;
	ld.global.u32 	%r1686, [%rd15+272];
	xor.b32  	%r2231, %r2231, %r1686;
	ld.global.u32 	%r1687, [%rd15+276];
	xor.b32  	%r2138, %r2138, %r1687;
$L__BB0_186:
	and.b32  	%r1689, %r1588, 16384;
	setp.eq.s32 	%p101, %r1689, 0;
	@%p101 bra 	$L__BB0_188;
	ld.global.u32 	%r1690, [%rd15+280];
	xor.b32  	%r2142, %r2142, %r1690;
	ld.global.u32 	%r1691, [%rd15+284];
	xor.b32  	%r2233, %r2233, %r1691;
	ld.global.u32 	%r1692, [%rd15+288];
	xor.b32  	%r2232, %r2232, %r1692;
	ld.global.u32 	%r1693, [%rd15+292];
	xor.b32  	%r2231, %r2231, %r1693;
	ld.global.u32 	%r1694, [%rd15+296];
	xor.b32  	%r2138, %r2138, %r1694;
$L__BB0_188:
	and.b32  	%r1696, %r1588, 32768;
	setp.eq.s32 	%p102, %r1696, 0;
	@%p102 bra 	$L__BB0_190;
	ld.global.u32 	%r1697, [%rd15+300];
	xor.b32  	%r2142, %r2142, %r1697;
	ld.global.u32 	%r1698, [%rd15+304];
	xor.b32  	%r2233, %r2233, %r1698;
	ld.global.u32 	%r1699, [%rd15+308];
	xor.b32  	%r2232, %r2232, %r1699;
	ld.global.u32 	%r1700, [%rd15+312];
	xor.b32  	%r2231, %r2231, %r1700;
	ld.global.u32 	%r1701, [%rd15+316];
	xor.b32  	%r2138, %r2138, %r1701;
$L__BB0_190:
	add.s32 	%r2229, %r2229, 16;
	setp.ne.s32 	%p103, %r2229, 32;
	@%p103 bra 	$L__BB0_158;
	mad.lo.s32 	%r1702, %r2223, -31, %r733;
	add.s32 	%r2223, %r1702, 1;
	setp.ne.s32 	%p104, %r2223, 5;
	@%p104 bra 	$L__BB0_157;
	st.local.u32 	[%rd1+4], %r2142;
	st.local.v2.u32 	[%rd1+8], {%r2233, %r2232};
	st.local.v2.u32 	[%rd1+16], {%r2231, %r2138};
	setp.ne.s64 	%p105, %rd12, 3;
	@%p105 bra 	$L__BB0_230;
	mov.b32 	%r2138, 0;
	mov.u32 	%r2323, %r2138;
	mov.u32 	%r2324, %r2138;
	mov.u32 	%r2325, %r2138;
	mov.u32 	%r2142, %r2138;
	mov.u32 	%r2315, %r2138;
$L__BB0_194:
	mul.wide.u32 	%rd40, %r2315, 4;
	add.s64 	%rd41, %rd1, %rd40;
	ld.local.u32 	%r908, [%rd41+4];
	shl.b32 	%r909, %r2315, 5;
	mov.b32 	%r2321, 0;
$L__BB0_195:
	.pragma "nounroll";
	shr.u32 	%r1705, %r908, %r2321;
	and.b32  	%r1706, %r1705, 1;
	setp.eq.b32 	%p106, %r1706, 1;
	not.pred 	%p107, %p106;
	add.s32 	%r1707, %r909, %r2321;
	mul.lo.s32 	%r1708, %r1707, 5;
	mul.wide.u32 	%rd42, %r1708, 4;
	add.s64 	%rd16, %rd13, %rd42;
	@%p107 bra 	$L__BB0_197;
	ld.global.u32 	%r1709, [%rd16];
	xor.b32  	%r2142, %r2142, %r1709;
	ld.global.u32 	%r1710, [%rd16+4];
	xor.b32  	%r2325, %r2325, %r1710;
	ld.global.u32 	%r1711, [%rd16+8];
	xor.b32  	%r2324, %r2324, %r1711;
	ld.global.u32 	%r1712, [%rd16+12];
	xor.b32  	%r2323, %r2323, %r1712;
	ld.global.u32 	%r1713, [%rd16+16];
	xor.b32  	%r2138, %r2138, %r1713;
$L__BB0_197:
	and.b32  	%r1715, %r1705, 2;
	setp.eq.s32 	%p108, %r1715, 0;
	@%p108 bra 	$L__BB0_199;
	ld.global.u32 	%r1716, [%rd16+20];
	xor.b32  	%r2142, %r2142, %r1716;
	ld.global.u32 	%r1717, [%rd16+24];
	xor.b32  	%r2325, %r2325, %r1717;
	ld.global.u32 	%r1718, [%rd16+28];
	xor.b32  	%r2324, %r2324, %r1718;
	ld.global.u32 	%r1719, [%rd16+32];
	xor.b32  	%r2323, %r2323, %r1719;
	ld.global.u32 	%r1720, [%rd16+36];
	xor.b32  	%r2138, %r2138, %r1720;
$L__BB0_199:
	and.b32  	%r1722, %r1705, 4;
	setp.eq.s32 	%p109, %r1722, 0;
	@%p109 bra 	$L__BB0_201;
	ld.global.u32 	%r1723, [%rd16+40];
	xor.b32  	%r2142, %r2142, %r1723;
	ld.global.u32 	%r1724, [%rd16+44];
	xor.b32  	%r2325, %r2325, %r1724;
	ld.global.u32 	%r1725, [%rd16+48];
	xor.b32  	%r2324, %r2324, %r1725;
	ld.global.u32 	%r1726, [%rd16+52];
	xor.b32  	%r2323, %r2323, %r1726;
	ld.global.u32 	%r1727, [%rd16+56];
	xor.b32  	%r2138, %r2138, %r1727;
$L__BB0_201:
	and.b32  	%r1729, %r1705, 8;
	setp.eq.s32 	%p110, %r1729, 0;
	@%p110 bra 	$L__BB0_203;
	ld.global.u32 	%r1730, [%rd16+60];
	xor.b32  	%r2142, %r2142, %r1730;
	ld.global.u32 	%r1731, [%rd16+64];
	xor.b32  	%r2325, %r2325, %r1731;
	ld.global.u32 	%r1732, [%rd16+68];
	xor.b32  	%r2324, %r2324, %r1732;
	ld.global.u32 	%r1733, [%rd16+72];
	xor.b32  	%r2323, %r2323, %r1733;
	ld.global.u32 	%r1734, [%rd16+76];
	xor.b32  	%r2138, %r2138, %r1734;
$L__BB0_203:
	and.b32  	%r1736, %r1705, 16;
	setp.eq.s32 	%p111, %r1736, 0;
	@%p111 bra 	$L__BB0_205;
	ld.global.u32 	%r1737, [%rd16+80];
	xor.b32  	%r2142, %r2142, %r1737;
	ld.global.u32 	%r1738, [%rd16+84];
	xor.b32  	%r2325, %r2325, %r1738;
	ld.global.u32 	%r1739, [%rd16+88];
	xor.b32  	%r2324, %r2324, %r1739;
	ld.global.u32 	%r1740, [%rd16+92];
	xor.b32  	%r2323, %r2323, %r1740;
	ld.global.u32 	%r1741, [%rd16+96];
	xor.b32  	%r2138, %r2138, %r1741;
$L__BB0_205:
	and.b32  	%r1743, %r1705, 32;
	setp.eq.s32 	%p112, %r1743, 0;
	@%p112 bra 	$L__BB0_207;
	ld.global.u32 	%r1744, [%rd16+100];
	xor.b32  	%r2142, %r2142, %r1744;
	ld.global.u32 	%r1745, [%rd16+104];
	xor.b32  	%r2325, %r2325, %r1745;
	ld.global.u32 	%r1746, [%rd16+108];
	xor.b32  	%r2324, %r2324, %r1746;
	ld.global.u32 	%r1747, [%rd16+112];
	xor.b32  	%r2323, %r2323, %r1747;
	ld.global.u32 	%r1748, [%rd16+116];
	xor.b32  	%r2138, %r2138, %r1748;
$L__BB0_207:
	and.b32  	%r1750, %r1705, 64;
	setp.eq.s32 	%p113, %r1750, 0;
	@%p113 bra 	$L__BB0_209;
	ld.global.u32 	%r1751, [%rd16+120];
	xor.b32  	%r2142, %r2142, %r1751;
	ld.global.u32 	%r1752, [%rd16+124];
	xor.b32  	%r2325, %r2325, %r1752;
	ld.global.u32 	%r1753, [%rd16+128];
	xor.b32  	%r2324, %r2324, %r1753;
	ld.global.u32 	%r1754, [%rd16+132];
	xor.b32  	%r2323, %r2323, %r1754;
	ld.global.u32 	%r1755, [%rd16+136];
	xor.b32  	%r2138, %r2138, %r1755;
$L__BB0_209:
	and.b32  	%r1757, %r1705, 128;
	setp.eq.s32 	%p114, %r1757, 0;
	@%p114 bra 	$L__BB0_211;
	ld.global.u32 	%r1758, [%rd16+140];
	xor.b32  	%r2142, %r2142, %r1758;
	ld.global.u32 	%r1759, [%rd16+144];
	xor.b32  	%r2325, %r2325, %r1759;
	ld.global.u32 	%r1760, [%rd16+148];
	xor.b32  	%r2324, %r2324, %r1760;
	ld.global.u32 	%r1761, [%rd16+152];
	xor.b32  	%r2323, %r2323, %r1761;
	ld.global.u32 	%r1762, [%rd16+156];
	xor.b32  	%r2138, %r2138, %r1762;
$L__BB0_211:
	and.b32  	%r1764, %r1705, 256;
	setp.eq.s32 	%p115, %r1764, 0;
	@%p115 bra 	$L__BB0_213;
	ld.global.u32 	%r1765, [%rd16+160];
	xor.b32  	%r2142, %r2142, %r1765;
	ld.global.u32 	%r1766, [%rd16+164];
	xor.b32  	%r2325, %r2325, %r1766;
	ld.global.u32 	%r1767, [%rd16+168];
	xor.b32  	%r2324, %r2324, %r1767;
	ld.global.u32 	%r1768, [%rd16+172];
	xor.b32  	%r2323, %r2323, %r1768;
	ld.global.u32 	%r1769, [%rd16+176];
	xor.b32  	%r2138, %r2138, %r1769;
$L__BB0_213:
	and.b32  	%r1771, %r1705, 512;
	setp.eq.s32 	%p116, %r1771, 0;
	@%p116 bra 	$L__BB0_215;
	ld.global.u32 	%r1772, [%rd16+180];
	xor.b32  	%r2142, %r2142, %r1772;
	ld.global.u32 	%r1773, [%rd16+184];
	xor.b32  	%r2325, %r2325, %r1773;
	ld.global.u32 	%r1774, [%rd16+188];
	xor.b32  	%r2324, %r2324, %r1774;
	ld.global.u32 	%r1775, [%rd16+192];
	xor.b32  	%r2323, %r2323, %r1775;
	ld.global.u32 	%r1776, [%rd16+196];
	xor.b32  	%r2138, %r2138, %r1776;
$L__BB0_215:
	and.b32  	%r1778, %r1705, 1024;
	setp.eq.s32 	%p117, %r1778, 0;
	@%p117 bra 	$L__BB0_217;
	ld.global.u32 	%r1779, [%rd16+200];
	xor.b32  	%r2142, %r2142, %r1779;
	ld.global.u32 	%r1780, [%rd16+204];
	xor.b32  	%r2325, %r2325, %r1780;
	ld.global.u32 	%r1781, [%rd16+208];
	xor.b32  	%r2324, %r2324, %r1781;
	ld.global.u32 	%r1782, [%rd16+212];
	xor.b32  	%r2323, %r2323, %r1782;
	ld.global.u32 	%r1783, [%rd16+216];
	xor.b32  	%r2138, %r2138, %r1783;
$L__BB0_217:
	and.b32  	%r1785, %r1705, 2048;
	setp.eq.s32 	%p118, %r1785, 0;
	@%p118 bra 	$L__BB0_219;
	ld.global.u32 	%r1786, [%rd16+220];
	xor.b32  	%r2142, %r2142, %r1786;
	ld.global.u32 	%r1787, [%rd16+224];
	xor.b32  	%r2325, %r2325, %r1787;
	ld.global.u32 	%r1788, [%rd16+228];
	xor.b32  	%r2324, %r2324, %r1788;
	ld.global.u32 	%r1789, [%rd16+232];
	xor.b32  	%r2323, %r2323, %r1789;
	ld.global.u32 	%r1790, [%rd16+236];
	xor.b32  	%r2138, %r2138, %r1790;
$L__BB0_219:
	and.b32  	%r1792, %r1705, 4096;
	setp.eq.s32 	%p119, %r1792, 0;
	@%p119 bra 	$L__BB0_221;
	ld.global.u32 	%r1793, [%rd16+240];
	xor.b32  	%r2142, %r2142, %r1793;
	ld.global.u32 	%r1794, [%rd16+244];
	xor.b32  	%r2325, %r2325, %r1794;
	ld.global.u32 	%r1795, [%rd16+248];
	xor.b32  	%r2324, %r2324, %r1795;
	ld.global.u32 	%r1796, [%rd16+252];
	xor.b32  	%r2323, %r2323, %r1796;
	ld.global.u32 	%r1797, [%rd16+256];
	xor.b32  	%r2138, %r2138, %r1797;
$L__BB0_221:
	and.b32  	%r1799, %r1705, 8192;
	setp.eq.s32 	%p120, %r1799, 0;
	@%p120 bra 	$L__BB0_223;
	ld.global.u32 	%r1800, [%rd16+260];
	xor.b32  	%r2142, %r2142, %r1800;
	ld.global.u32 	%r1801, [%rd16+264];
	xor.b32  	%r2325, %r2325, %r1801;
	ld.global.u32 	%r1802, [%rd16+268];
	xor.b32  	%r2324, %r2324, %r1802;
	ld.global.u32 	%r1803, [%rd16+272];
	xor.b32  	%r2323, %r2323, %r1803;
	ld.global.u32 	%r1804, [%rd16+276];
	xor.b32  	%r2138, %r2138, %r1804;
$L__BB0_223:
	and.b32  	%r1806, %r1705, 16384;
	setp.eq.s32 	%p121, %r1806, 0;
	@%p121 bra 	$L__BB0_225;
	ld.global.u32 	%r1807, [%rd16+280];
	xor.b32  	%r2142, %r2142, %r1807;
	ld.global.u32 	%r1808, [%rd16+284];
	xor.b32  	%r2325, %r2325, %r1808;
	ld.global.u32 	%r1809, [%rd16+288];
	xor.b32  	%r2324, %r2324, %r1809;
	ld.global.u32 	%r1810, [%rd16+292];
	xor.b32  	%r2323, %r2323, %r1810;
	ld.global.u32 	%r1811, [%rd16+296];
	xor.b32  	%r2138, %r2138, %r1811;
$L__BB0_225:
	and.b32  	%r1813, %r1705, 32768;
	setp.eq.s32 	%p122, %r1813, 0;
	@%p122 bra 	$L__BB0_227;
	ld.global.u32 	%r1814, [%rd16+300];
	xor.b32  	%r2142, %r2142, %r1814;
	ld.global.u32 	%r1815, [%rd16+304];
	xor.b32  	%r2325, %r2325, %r1815;
	ld.global.u32 	%r1816, [%rd16+308];
	xor.b32  	%r2324, %r2324, %r1816;
	ld.global.u32 	%r1817, [%rd16+312];
	xor.b32  	%r2323, %r2323, %r1817;
	ld.global.u32 	%r1818, [%rd16+316];
	xor.b32  	%r2138, %r2138, %r1818;
$L__BB0_227:
	add.s32 	%r2321, %r2321, 16;
	setp.ne.s32 	%p123, %r2321, 32;
	@%p123 bra 	$L__BB0_195;
	mad.lo.s32 	%r1819, %r2315, -31, %r909;
	add.s32 	%r2315, %r1819, 1;
	setp.ne.s32 	%p124, %r2315, 5;
	@%p124 bra 	$L__BB0_194;
	st.local.u32 	[%rd1+4], %r2142;
	st.local.v2.u32 	[%rd1+8], {%r2325, %r2324};
	st.local.v2.u32 	[%rd1+16], {%r2323, %r2138};
$L__BB0_230:
	shr.u64 	%rd48, %rd11, 2;
	add.s32 	%r2125, %r2125, 1;
	setp.gt.u64 	%p125, %rd11, 3;
	@%p125 bra 	$L__BB0_118;
$L__BB0_231:
	shr.u32 	%r1820, %r2142, 2;
	xor.b32  	%r1821, %r1820, %r2142;
	shl.b32 	%r1822, %r2138, 4;
	shl.b32 	%r1823, %r1821, 1;
	xor.b32  	%r1824, %r1823, %r1822;
	xor.b32  	%r1825, %r1824, %r1821;
	xor.b32  	%r1826, %r1825, %r2138;
	add.s32 	%r1827, %r544, %r1826;
	add.s32 	%r1828, %r1827, 362437;
	mul.hi.u32 	%r1829, %r1828, -858993459;
	shr.u32 	%r1830, %r1829, 2;
	mul.lo.s32 	%r1831, %r1830, 5;
	sub.s32 	%r1832, %r1828, %r1831;
	mad.lo.s32 	%r1083, %r543, 5, %r1832;
	setp.gt.u32 	%p126, %r1083, 14;
	@%p126 bra 	$L__BB0_233;
	cvt.u16.u32 	%rs1, %r1083;
	add.s16 	%rs2, %rs1, 6;
	and.b16  	%rs3, %rs2, 255;
	mul.lo.s16 	%rs4, %rs3, 37;
	shr.u16 	%rs5, %rs4, 8;
	sub.s16 	%rs6, %rs2, %rs5;
	and.b16  	%rs7, %rs6, 254;
	shr.u16 	%rs8, %rs7, 1;
	add.s16 	%rs9, %rs8, %rs5;
	shr.u16 	%rs10, %rs9, 2;
	mul.lo.s16 	%rs11, %rs10, 7;
	sub.s16 	%rs12, %rs2, %rs11;
	add.s16 	%rs13, %rs12, 1;
	cvt.u32.u16 	%r1833, %rs13;
	and.b32  	%r2406, %r1833, 255;
$L__BB0_233:
	setp.gt.u32 	%p127, %r1083, 14;
	add.s32 	%r1838, %r1838, 1;
	@%p127 bra 	$L__BB0_1;
	ld.param.u64 	%rd46, [_Z13random_kernelPi_param_0];
	mov.u32 	%r1835, %ctaid.x;
	shl.b32 	%r1836, %r1835, 10;
	cvta.to.global.u64 	%rd43, %rd46;
	or.b32  	%r1837, %r1836, %r1089;
	mul.wide.s32 	%rd44, %r1837, 4;
	add.s64 	%rd45, %rd43, %rd44;
	st.global.u32 	[%rd45], %r2406;
	ret;

}
	// .globl	_Z10sum_kernelPi
.visible .entry _Z10sum_kernelPi(
	.param .u64 .ptr .align 1 _Z10sum_kernelPi_param_0
)
{
	.local .align 16 .b8 	__local_depot1[16];
	.reg .b64 	%SP;
	.reg .b64 	%SPL;
	.reg .pred 	%p<18>;
	.reg .b32 	%r<25>;
	.reg .b32 	%f<38>;
	.reg .b64 	%rd<11>;
	.reg .b64 	%fd<2>;

	mov.u64 	%SPL, __local_depot1;
	cvta.local.u64 	%SP, %SPL;
	ld.param.u64 	%rd4, [_Z10sum_kernelPi_param_0];
	cvta.to.global.u64 	%rd5, %rd4;
	mov.u32 	%r5, %tid.x;
	add.s32 	%r1, %r5, 1;
	add.s64 	%rd10, %rd5, 32;
	mov.f32 	%f37, 0f00000000;
	mov.b32 	%r24, 0;
$L__BB1_1:
	ld.global.u32 	%r6, [%rd10+-32];
	setp.eq.s32 	%p1, %r6, %r1;
	add.f32 	%f4, %f37, 0f3F800000;
	selp.f32 	%f5, %f4, %f37, %p1;
	ld.global.u32 	%r7, [%rd10+-28];
	setp.eq.s32 	%p2, %r7, %r1;
	add.f32 	%f6, %f5, 0f3F800000;
	selp.f32 	%f7, %f6, %f5, %p2;
	ld.global.u32 	%r8, [%rd10+-24];
	setp.eq.s32 	%p3, %r8, %r1;
	add.f32 	%f8, %f7, 0f3F800000;
	selp.f32 	%f9, %f8, %f7, %p3;
	ld.global.u32 	%r9, [%rd10+-20];
	setp.eq.s32 	%p4, %r9, %r1;
	add.f32 	%f10, %f9, 0f3F800000;
	selp.f32 	%f11, %f10, %f9, %p4;
	ld.global.u32 	%r10, [%rd10+-16];
	setp.eq.s32 	%p5, %r10, %r1;
	add.f32 	%f12, %f11, 0f3F800000;
	selp.f32 	%f13, %f12, %f11, %p5;
	ld.global.u32 	%r11, [%rd10+-12];
	setp.eq.s32 	%p6, %r11, %r1;
	add.f32 	%f14, %f13, 0f3F800000;
	selp.f32 	%f15, %f14, %f13, %p6;
	ld.global.u32 	%r12, [%rd10+-8];
	setp.eq.s32 	%p7, %r12, %r1;
	add.f32 	%f16, %f15, 0f3F800000;
	selp.f32 	%f17, %f16, %f15, %p7;
	ld.global.u32 	%r13, [%rd10+-4];
	setp.eq.s32 	%p8, %r13, %r1;
	add.f32 	%f18, %f17, 0f3F800000;
	selp.f32 	%f19, %f18, %f17, %p8;
	ld.global.u32 	%r14, [%rd10];
	setp.eq.s32 	%p9, %r14, %r1;
	add.f32 	%f20, %f19, 0f3F800000;
	selp.f32 	%f21, %f20, %f19, %p9;
	ld.global.u32 	%r15, [%rd10+4];
	setp.eq.s32 	%p10, %r15, %r1;
	add.f32 	%f22, %f21, 0f3F800000;
	selp.f32 	%f23, %f22, %f21, %p10;
	ld.global.u32 	%r16, [%rd10+8];
	setp.eq.s32 	%p11, %r16, %r1;
	add.f32 	%f24, %f23, 0f3F800000;
	selp.f32 	%f25, %f24, %f23, %p11;
	ld.global.u32 	%r17, [%rd10+12];
	setp.eq.s32 	%p12, %r17, %r1;
	add.f32 	%f26, %f25, 0f3F800000;
	selp.f32 	%f27, %f26, %f25, %p12;
	ld.global.u32 	%r18, [%rd10+16];
	setp.eq.s32 	%p13, %r18, %r1;
	add.f32 	%f28, %f27, 0f3F800000;
	selp.f32 	%f29, %f28, %f27, %p13;
	ld.global.u32 	%r19, [%rd10+20];
	setp.eq.s32 	%p14, %r19, %r1;
	add.f32 	%f30, %f29, 0f3F800000;
	selp.f32 	%f31, %f30, %f29, %p14;
	ld.global.u32 	%r20, [%rd10+24];
	setp.eq.s32 	%p15, %r20, %r1;
	add.f32 	%f32, %f31, 0f3F800000;
	selp.f32 	%f33, %f32, %f31, %p15;
	ld.global.u32 	%r21, [%rd10+28];
	setp.eq.s32 	%p16, %r21, %r1;
	add.f32 	%f34, %f33, 0f3F800000;
	selp.f32 	%f37, %f34, %f33, %p16;
	add.s32 	%r24, %r24, 16;
	add.s64 	%rd10, %rd10, 64;
	setp.ne.s32 	%p17, %r24, 1024000;
	@%p17 bra 	$L__BB1_1;
	add.u64 	%rd6, %SP, 0;
	add.u64 	%rd7, %SPL, 0;
	div.rn.f32 	%f35, %f37, 0f497A0000;
	mul.f32 	%f36, %f35, 0f42C80000;
	cvt.f64.f32 	%fd1, %f36;
	st.local.u32 	[%rd7], %r1;
	st.local.f64 	[%rd7+8], %fd1;
	mov.u64 	%rd8, $str;
	cvta.global.u64 	%rd9, %rd8;
	{ // callseq 0, 0
	.param .b64 param0;
	st.param.b64 	[param0], %rd9;
	.param .b64 param1;
	st.param.b64 	[param1], %rd6;
	.param .b32 retval0;
	call.uni (retval0), 
	vprintf, 
	(
	param0, 
	param1
	);
	ld.param.b32 	%r22, [retval0];
	} // callseq 0
	ret;

}


// ===== COMPILED SASS (sm_100) =====

	.target	sm_100

	.elftype	@"ET_EXEC"


//--------------------- .note.nv.tkinfo           --------------------------
	.section	.note.nv.tkinfo,"",@"SHT_NOTE"
	.sectionflags	@"SHF_NOTE_NV_TKINFO"
	.tkinfo
        /*0018*/ 	.word	0x00000002
        /*0030*/ 	.string	""
        /*0030*/ 	.string	"ptxas"
        /*0030*/ 	.string	"Cuda compilation tools, release 13.0, V13.0.88"
        /*0030*/ 	.string	"Build cuda_13.0.r13.0/compiler.36424714_0"
        /*0030*/ 	.string	"-arch sm_100 -m 64 "



//--------------------- .note.nv.cuinfo           --------------------------
	.section	.note.nv.cuinfo,"",@"SHT_NOTE"
	.sectionflags	@"SHF_NOTE_NV_CUINFO"
        /*0018*/ 	.short	0x0002
        /*001a*/ 	.short	0x0064
        /*001c*/ 	.short	0x0082
	.zero		2


//--------------------- .nv.info                  --------------------------
	.section	.nv.info,"",@"SHT_CUDA_INFO"
	.align	4


	//----- nvinfo : EIATTR_REGCOUNT
	.align		4
        /*0000*/ 	.byte	0x04, 0x2f
        /*0002*/ 	.short	(.L_11 - .L_10)
	.align		4
.L_10:
        /*0004*/ 	.word	index@(_Z13random_kernelPi)
        /*0008*/ 	.word	0x0000001f


	//----- nvinfo : EIATTR_FRAME_SIZE
	.align		4
.L_11:
        /*000c*/ 	.byte	0x04, 0x11
        /*000e*/ 	.short	(.L_13 - .L_12)
	.align		4
.L_12:
        /*0010*/ 	.word	index@(_Z13random_kernelPi)
        /*0014*/ 	.word	0x00000030


	//----- nvinfo : EIATTR_REGCOUNT
	.align		4
.L_13:
        /*0018*/ 	.byte	0x04, 0x2f
        /*001a*/ 	.short	(.L_15 - .L_14)
	.align		4
.L_14:
        /*001c*/ 	.word	index@(_Z10sum_kernelPi)
        /*0020*/ 	.word	0x00000020


	//----- nvinfo : EIATTR_FRAME_SIZE
	.align		4
.L_15:
        /*0024*/ 	.byte	0x04, 0x11
        /*0026*/ 	.short	(.L_17 - .L_16)
	.align		4
.L_16:
        /*0028*/ 	.word	index@($__internal_0_$__cuda_sm3x_div_rn_noftz_f32_slowpath)
        /*002c*/ 	.word	0x00000010


	//----- nvinfo : EIATTR_FRAME_SIZE
	.align		4
.L_17:
        /*0030*/ 	.byte	0x04, 0x11
        /*0032*/ 	.short	(.L_19 - .L_18)
	.align		4
.L_18:
        /*0034*/ 	.word	index@(_Z10sum_kernelPi)
        /*0038*/ 	.word	0x00000010


	//----- nvinfo : EIATTR_MIN_STACK_SIZE
	.align		4
.L_19:
        /*003c*/ 	.byte	0x04, 0x12
        /*003e*/ 	.short	(.L_21 - .L_20)
	.align		4
.L_20:
        /*0040*/ 	.word	index@(_Z10sum_kernelPi)
        /*0044*/ 	.word	0x00000010


	//----- nvinfo : EIATTR_MIN_STACK_SIZE
	.align		4
.L_21:
        /*0048*/ 	.byte	0x04, 0x12
        /*004a*/ 	.short	(.L_23 - .L_22)
	.align		4
.L_22:
        /*004c*/ 	.word	index@(_Z13random_kernelPi)
        /*0050*/ 	.word	0x00000030
.L_23:


//--------------------- .nv.compat                --------------------------
	.section	.nv.compat,"",@"SHT_CUDA_COMPAT_INFO"
	.align	4
        /*0000*/ 	.byte	0x02, 0x09, 0x00, 0x00, 0x02, 0x02, 0x01, 0x00, 0x02, 0x05, 0x05, 0x00, 0x03, 0x07, 0x01, 0x01
        /*0010*/ 	.byte	0x02, 0x03, 0x00, 0x00, 0x02, 0x06, 0x01, 0x00, 0x04, 0x0b, 0x08, 0x00, 0x01, 0x00, 0x00, 0x00
        /*0020*/ 	.byte	0x00, 0x00, 0x00, 0x00


//--------------------- .nv.info._Z10sum_kernelPi --------------------------
	.section	.nv.info._Z10sum_kernelPi,"",@"SHT_CUDA_INFO"
	.sectionflags	@""
	.align	4


	//----- nvinfo : EIATTR_CUDA_API_VERSION
	.align		4
        /*0000*/ 	.byte	0x04, 0x37
        /*0002*/ 	.short	(.L_25 - .L_24)
.L_24:
        /*0004*/ 	.word	0x00000082


	//----- nvinfo : EIATTR_KPARAM_INFO
	.align		4
.L_25:
        /*0008*/ 	.byte	0x04, 0x17
        /*000a*/ 	.short	(.L_27 - .L_26)
.L_26:
        /*000c*/ 	.word	0x00000000
        /*0010*/ 	.short	0x0000
        /*0012*/ 	.short	0x0000
        /*0014*/ 	.byte	0x00, 0xf5, 0x21, 0x00


	//----- nvinfo : EIATTR_SPARSE_MMA_MASK
	.align		4
.L_27:
        /*0018*/ 	.byte	0x03, 0x50
        /*001a*/ 	.short	0x0000


	//----- nvinfo : EIATTR_MAXREG_COUNT
	.align		4
        /*001c*/ 	.byte	0x03, 0x1b
        /*001e*/ 	.short	0x00ff


	//----- nvinfo : EIATTR_EXTERNS
	.align		4
        /*0020*/ 	.byte	0x04, 0x0f
        /*0022*/ 	.short	(.L_29 - .L_28)


	//   ....[0]....
	.align		4
.L_28:
        /*0024*/ 	.word	index@(vprintf)


	//----- nvinfo : EIATTR_MERCURY_ISA_VERSION
	.align		4
.L_29:
        /*0028*/ 	.byte	0x03, 0x5f
        /*002a*/ 	.short	0x0101


	//----- nvinfo : EIATTR_VRC_CTA_INIT_COUNT
	.align		4
        /*002c*/ 	.byte	0x02, 0x4a
	.zero		1
	.zero		1


	//----- nvinfo : EIATTR_SYSCALL_OFFSETS
	.align		4
        /*0030*/ 	.byte	0x04, 0x46
        /*0032*/ 	.short	(.L_31 - .L_30)


	//   ....[0]....
.L_30:
        /*0034*/ 	.word	0x000005d0


	//----- nvinfo : EIATTR_EXIT_INSTR_OFFSETS
	.align		4
.L_31:
        /*0038*/ 	.byte	0x04, 0x1c
        /*003a*/ 	.short	(.L_33 - .L_32)


	//   ....[0]....
.L_32:
        /*003c*/ 	.word	0x000005e0


	//----- nvinfo : EIATTR_CRS_STACK_SIZE
	.align		4
.L_33:
        /*0040*/ 	.byte	0x04, 0x1e
        /*0042*/ 	.short	(.L_35 - .L_34)
.L_34:
        /*0044*/ 	.word	0x00000000


	//----- nvinfo : EIATTR_CBANK_PARAM_SIZE
	.align		4
.L_35:
        /*0048*/ 	.byte	0x03, 0x19
        /*004a*/ 	.short	0x0008


	//----- nvinfo : EIATTR_PARAM_CBANK
	.align		4
        /*004c*/ 	.byte	0x04, 0x0a
        /*004e*/ 	.short	(.L_37 - .L_36)
	.align		4
.L_36:
        /*0050*/ 	.word	index@(.nv.constant0._Z10sum_kernelPi)
        /*0054*/ 	.short	0x0380
        /*0056*/ 	.short	0x0008


	//----- nvinfo : EIATTR_SW_WAR
	.align		4
.L_37:
        /*0058*/ 	.byte	0x04, 0x36
        /*005a*/ 	.short	(.L_39 - .L_38)
.L_38:
        /*005c*/ 	.word	0x00000008
.L_39:


//--------------------- .nv.info._Z13random_kernelPi --------------------------
	.section	.nv.info._Z13random_kernelPi,"",@"SHT_CUDA_INFO"
	.sectionflags	@""
	.align	4


	//----- nvinfo : EIATTR_CUDA_API_VERSION
	.align		4
        /*0000*/ 	.byte	0x04, 0x37
        /*0002*/ 	.short	(.L_41 - .L_40)
.L_40:
        /*0004*/ 	.word	0x00000082


	//----- nvinfo : EIATTR_KPARAM_INFO
	.align		4
.L_41:
        /*0008*/ 	.byte	0x04, 0x17
        /*000a*/ 	.short	(.L_43 - .L_42)
.L_42:
        /*000c*/ 	.word	0x00000000
        /*0010*/ 	.short	0x0000
        /*0012*/ 	.short	0x0000
        /*0014*/ 	.byte	0x00, 0xf5, 0x21, 0x00


	//----- nvinfo : EIATTR_SPARSE_MMA_MASK
	.align		4
.L_43:
        /*0018*/ 	.byte	0x03, 0x50
        /*001a*/ 	.short	0x0000


	//----- nvinfo : EIATTR_MAXREG_COUNT
	.align		4
        /*001c*/ 	.byte	0x03, 0x1b
        /*001e*/ 	.short	0x00ff


	//----- nvinfo : EIATTR_MERCURY_ISA_VERSION
	.align		4
        /*0020*/ 	.byte	0x03, 0x5f
        /*0022*/ 	.short	0x0101


	//----- nvinfo : EIATTR_VRC_CTA_INIT_COUNT
	.align		4
        /*0024*/ 	.byte	0x02, 0x4a
	.zero		1
	.zero		1


	//----- nvinfo : EIATTR_EXIT_INSTR_OFFSETS
	.align		4
        /*0028*/ 	.byte	0x04, 0x1c
        /*002a*/ 	.short	(.L_45 - .L_44)


	//   ....[0]....
.L_44:
        /*002c*/ 	.word	0x00004f40


	//----- nvinfo : EIATTR_CRS_STACK_SIZE
	.align		4
.L_45:
        /*0030*/ 	.byte	0x04, 0x1e
        /*0032*/ 	.short	(.L_47 - .L_46)
.L_46:
        /*0034*/ 	.word	0x00000000


	//----- nvinfo : EIATTR_CBANK_PARAM_SIZE
	.align		4
.L_47:
        /*0038*/ 	.byte	0x03, 0x19
        /*003a*/ 	.short	0x0008


	//----- nvinfo : EIATTR_PARAM_CBANK
	.align		4
        /*003c*/ 	.byte	0x04, 0x0a
        /*003e*/ 	.short	(.L_49 - .L_48)
	.align		4
.L_48:
        /*0040*/ 	.word	index@(.nv.constant0._Z13random_kernelPi)
        /*0044*/ 	.short	0x0380
        /*0046*/ 	.short	0x0008


	//----- nvinfo : EIATTR_SW_WAR
	.align		4
.L_49:
        /*0048*/ 	.byte	0x04, 0x36
        /*004a*/ 	.short	(.L_51 - .L_50)
.L_50:
        /*004c*/ 	.word	0x00000008
.L_51:


//--------------------- .nv.callgraph             --------------------------
	.section	.nv.callgraph,"",@"SHT_CUDA_CALLGRAPH"
	.align	4
	.sectionentsize	8
	.align		4
        /*0000*/ 	.word	0x00000000
	.align		4
        /*0004*/ 	.word	0xffffffff
	.align		4
        /*0008*/ 	.word	index@(_Z10sum_kernelPi)
	.align		4
        /*000c*/ 	.word	index@(vprintf)
	.align		4
        /*0010*/ 	.word	0x00000000
	.align		4
        /*0014*/ 	.word	0xfffffffe
	.align		4
        /*0018*/ 	.word	0x00000000
	.align		4
        /*001c*/ 	.word	0xfffffffd
	.align		4
        /*0020*/ 	.word	0x00000000
	.align		4
        /*0024*/ 	.word	0xfffffffc


//--------------------- .nv.constant4             --------------------------
	.section	.nv.constant4,"a",@progbits
	.align	8
	.align		8
.nv.constant4:
        /*0000*/ 	.dword	vprintf
	.align		8
        /*0008*/ 	.dword	precalc_xorwow_matrix
	.align		8
        /*0010*/ 	.dword	precalc_xorwow_offset_matrix
	.align		8
        /*0018*/ 	.dword	mrg32k3aM1
	.align		8
        /*0020*/ 	.dword	mrg32k3aM2
	.align		8
        /*0028*/ 	.dword	mrg32k3aM1SubSeq
	.align		8
        /*0030*/ 	.dword	mrg32k3aM2SubSeq
	.align		8
        /*0038*/ 	.dword	mrg32k3aM1Seq
	.align		8
        /*0040*/ 	.dword	mrg32k3aM2Seq
	.align		8
        /*0048*/ 	.dword	$str


//--------------------- .nv.constant3             --------------------------
	.section	.nv.constant3,"a",@progbits
	.align	8
.nv.constant3:
	.type		__cr_lgamma_table,@object
	.size		__cr_lgamma_table,(.L_8 - __cr_lgamma_table)
__cr_lgamma_table:
        /*0000*/ 	.byte	0x00, 0x00, 0x00, 0x00, 0x00, 0x00, 0x00, 0x00, 0x00, 0x00, 0x00, 0x00, 0x00, 0x00, 0x00, 0x00
        /*0010*/ 	.byte	0xef, 0x39, 0xfa, 0xfe, 0x42, 0x2e, 0xe6, 0x3f, 0x02, 0x20, 0x2a, 0xfa, 0x0b, 0xab, 0xfc, 0x3f
        /*0020*/ 	.byte	0xf9, 0x2c, 0x92, 0x7c, 0xa7, 0x6c, 0x09, 0x40, 0xc9, 0x79, 0x44, 0x3c, 0x64, 0x26, 0x13, 0x40
        /*0030*/ 	.byte	0xca, 0x01, 0xcf, 0x3a, 0x27, 0x51, 0x1a, 0x40, 0x30, 0xcc, 0x2d, 0xf3, 0xe1, 0x0c, 0x21, 0x40
        /*0040*/ 	.byte	0x0d, 0xb7, 0xfc, 0x82, 0x8e, 0x35, 0x25, 0x40
.L_8:


//--------------------- .text._Z10sum_kernelPi    --------------------------
	.section	.text._Z10sum_kernelPi,"ax",@progbits
	.align	128
        .global         _Z10sum_kernelPi
        .type           _Z10sum_kernelPi,@function
        .size           _Z10sum_kernelPi,(.L_x_44 - _Z10sum_kernelPi)
        .other          _Z10sum_kernelPi,@"STO_CUDA_ENTRY STV_DEFAULT"
_Z10sum_kernelPi:
.text._Z10sum_kernelPi:
[----:B------:R-:W0:Y:S01]  /*0000*/  LDC R1, c[0x0][0x37c] ;  /* 0x0000df00ff017b82 */ /* 0x000e220000000800 */
[----:B------:R-:W1:Y:S01]  /*0010*/  S2R R0, SR_TID.X ;  /* 0x0000000000007919 */ /* 0x000e620000002100 */
[----:B------:R-:W2:Y:S01]  /*0020*/  LDCU.64 UR4, c[0x0][0x380] ;  /* 0x00007000ff0477ac */ /* 0x000ea20008000a00 */
[----:B0-----:R-:W-:Y:S02]  /*0030*/  VIADD R1, R1, 0xfffffff0 ;  /* 0xfffffff001017836 */ /* 0x001fe40000000000 */
[----:B------:R-:W-:Y:S01]  /*0040*/  IMAD.MOV.U32 R2, RZ, RZ, RZ ;  /* 0x000000ffff027224 */ /* 0x000fe200078e00ff */
[----:B------:R-:W0:Y:S01]  /*0050*/  LDCU UR8, c[0x0][0x2f8] ;  /* 0x00005f00ff0877ac */ /* 0x000e220008000800 */
[----:B------:R-:W3:Y:S01]  /*0060*/  LDCU UR9, c[0x0][0x2fc] ;  /* 0x00005f80ff0977ac */ /* 0x000ee20008000800 */
[----:B------:R-:W4:Y:S01]  /*0070*/  LDCU.64 UR6, c[0x0][0x358] ;  /* 0x00006b00ff0677ac */ /* 0x000f220008000a00 */
[----:B--2---:R-:W-:-:S04]  /*0080*/  UIADD3 UR4, UP0, UPT, UR4, 0x20, URZ ;  /* 0x0000002004047890 */ /* 0x004fc8000ff1e0ff */
[----:B------:R-:W-:Y:S01]  /*0090*/  UIADD3.X UR5, UPT, UPT, URZ, UR5, URZ, UP0, !UPT ;  /* 0x00000005ff057290 */ /* 0x000fe200087fe4ff */
[----:B0-----:R-:W-:Y:S01]  /*00a0*/  IADD3 R6, P0, PT, R1, UR8, RZ ;  /* 0x0000000801067c10 */ /* 0x001fe2000ff1e0ff */
[----:B------:R-:W-:Y:S01]  /*00b0*/  IMAD.U32 R4, RZ, RZ, UR4 ;  /* 0x00000004ff047e24 */ /* 0x000fe2000f8e00ff */
[----:B------:R-:W-:-:S03]  /*00c0*/  UMOV UR4, URZ ;  /* 0x000000ff00047c82 */ /* 0x000fc60008000000 */
[----:B---3--:R-:W-:Y:S02]  /*00d0*/  IMAD.X R7, RZ, RZ, UR9, P0 ;  /* 0x00000009ff077e24 */ /* 0x008fe400080e06ff */
[----:B------:R-:W-:Y:S02]  /*00e0*/  IMAD.U32 R5, RZ, RZ, UR5 ;  /* 0x00000005ff057e24 */ /* 0x000fe4000f8e00ff */
[----:B-1--4-:R-:W-:-:S07]  /*00f0*/  VIADD R0, R0, 0x1 ;  /* 0x0000000100007836 */ /* 0x012fce0000000000 */
.L_x_0:
[----:B------:R-:W2:Y:S04]  /*0100*/  LDG.E R3, desc[UR6][R4.64+-0x20] ;  /* 0xffffe00604037981 */ /* 0x000ea8000c1e1900 */
[----:B------:R-:W3:Y:S04]  /*0110*/  LDG.E R9, desc[UR6][R4.64+-0x1c] ;  /* 0xffffe40604097981 */ /* 0x000ee8000c1e1900 */
[----:B------:R-:W4:Y:S04]  /*0120*/  LDG.E R11, desc[UR6][R4.64+-0x18] ;  /* 0xffffe806040b7981 */ /* 0x000f28000c1e1900 */
[----:B------:R-:W5:Y:S04]  /*0130*/  LDG.E R13, desc[UR6][R4.64+-0x14] ;  /* 0xffffec06040d7981 */ /* 0x000f68000c1e1900 */
        /* <DEDUP_REMOVED lines=11> */
[----:B------:R-:W5:Y:S01]  /*01f0*/  LDG.E R14, desc[UR6][R4.64+0x1c] ;  /* 0x00001c06040e7981 */ /* 0x000f62000c1e1900 */
[----:B------:R-:W-:-:S04]  /*0200*/  UIADD3 UR4, UPT, UPT, UR4, 0x10, URZ ;  /* 0x0000001004047890 */ /* 0x000fc8000fffe0ff */
[----:B------:R-:W-:Y:S01]  /*0210*/  UISETP.NE.AND UP0, UPT, UR4, 0xfa000, UPT ;  /* 0x000fa0000400788c */ /* 0x000fe2000bf05270 */
[-C--:B--2---:R-:W-:Y:S02]  /*0220*/  ISETP.NE.AND P1, PT, R3, R0.reuse, PT ;  /* 0x000000000300720c */ /* 0x084fe40003f25270 */
[-C--:B---3--:R-:W-:Y:S02]  /*0230*/  ISETP.NE.AND P0, PT, R9, R0.reuse, PT ;  /* 0x000000000900720c */ /* 0x088fe40003f05270 */
[-C--:B----4-:R-:W-:Y:S02]  /*0240*/  ISETP.NE.AND P3, PT, R11, R0.reuse, PT ;  /* 0x000000000b00720c */ /* 0x090fe40003f65270 */
[----:B-----5:R-:W-:-:S07]  /*0250*/  ISETP.NE.AND P2, PT, R13, R0, PT ;  /* 0x000000000d00720c */ /* 0x020fce0003f45270 */
[----:B------:R-:W-:Y:S01]  /*0260*/  @!P1 FADD R2, R2, 1 ;  /* 0x3f80000002029421 */ /* 0x000fe20000000000 */
[----:B------:R-:W-:-:S03]  /*0270*/  ISETP.NE.AND P1, PT, R15, R0, PT ;  /* 0x000000000f00720c */ /* 0x000fc60003f25270 */
        /* <DEDUP_REMOVED lines=22> */
[----:B------:R-:W-:-:S04]  /*03e0*/  @!P1 FADD R2, R2, 1 ;  /* 0x3f80000002029421 */ /* 0x000fc80000000000 */
[----:B------:R-:W-:Y:S01]  /*03f0*/  @!P0 FADD R2, R2, 1 ;  /* 0x3f80000002028421 */ /* 0x000fe20000000000 */
[----:B------:R-:W-:-:S03]  /*0400*/  IADD3 R4, P0, PT, R4, 0x40, RZ ;  /* 0x0000004004047810 */ /* 0x000fc60007f1e0ff */
[----:B------:R-:W-:Y:S02]  /*0410*/  @!P3 FADD R2, R2, 1 ;  /* 0x3f8000000202b421 */ /* 0x000fe40000000000 */
[----:B------:R-:W-:Y:S02]  /*0420*/  IMAD.X R5, RZ, RZ, R5, P0 ;  /* 0x000000ffff057224 */ /* 0x000fe400000e0605 */
[----:B------:R-:W-:Y:S01]  /*0430*/  @!P2 FADD R2, R2, 1 ;  /* 0x3f8000000202a421 */ /* 0x000fe20000000000 */
[----:B------:R-:W-:Y:S06]  /*0440*/  BRA.U UP0, `(.L_x_0) ;  /* 0xfffffffd002c7547 */ /* 0x000fec000b83ffff */
[----:B------:R-:W-:Y:S02]  /*0450*/  HFMA2 R3, -RZ, RZ, 10.953125, 0 ;  /* 0x497a0000ff037431 */ /* 0x000fe400000001ff */
[----:B------:R-:W-:Y:S01]  /*0460*/  IMAD.MOV.U32 R4, RZ, RZ, 0x3583126f ;  /* 0x3583126fff047424 */ /* 0x000fe200078e00ff */
[----:B------:R-:W0:Y:S01]  /*0470*/  FCHK P0, R2, 1024000 ;  /* 0x497a000002007902 */ /* 0x000e220000000000 */
[----:B------:R-:W-:Y:S02]  /*0480*/  BSSY.RECONVERGENT B1, `(.L_x_1) ;  /* 0x000000a000017945 */ /* 0x000fe40003800200 */
[----:B------:R-:W-:-:S04]  /*0490*/  FFMA R3, R4, -R3, 1 ;  /* 0x3f80000004037423 */ /* 0x000fc80000000803 */
[----:B------:R-:W-:-:S04]  /*04a0*/  FFMA R3, R3, R4, 9.7656254638422979042e-07 ;  /* 0x3583126f03037423 */ /* 0x000fc80000000004 */
[----:B------:R-:W-:-:S04]  /*04b0*/  FFMA R4, R2, R3, RZ ;  /* 0x0000000302047223 */ /* 0x000fc800000000ff */
[----:B------:R-:W-:-:S04]  /*04c0*/  FFMA R5, R4, -1024000, R2 ;  /* 0xc97a000004057823 */ /* 0x000fc80000000002 */
[----:B------:R-:W-:Y:S01]  /*04d0*/  FFMA R3, R3, R5, R4 ;  /* 0x0000000503037223 */ /* 0x000fe20000000004 */
[----:B0-----:R-:W-:Y:S06]  /*04e0*/  @!P0 BRA `(.L_x_2) ;  /* 0x00000000000c8947 */ /* 0x001fec0003800000 */
[----:B------:R-:W-:-:S07]  /*04f0*/  MOV R4, 0x510 ;  /* 0x0000051000047802 */ /* 0x000fce0000000f00 */
[----:B------:R-:W-:Y:S05]  /*0500*/  CALL.REL.NOINC `($__internal_0_$__cuda_sm3x_div_rn_noftz_f32_slowpath) ;  /* 0x0000000000387944 */ /* 0x000fea0003c00000 */
[----:B------:R-:W-:-:S07]  /*0510*/  IMAD.MOV.U32 R3, RZ, RZ, R2 ;  /* 0x000000ffff037224 */ /* 0x000fce00078e0002 */
.L_x_2:
[----:B------:R-:W-:Y:S05]  /*0520*/  BSYNC.RECONVERGENT B1 ;  /* 0x0000000000017941 */ /* 0x000fea0003800200 */
.L_x_1:
[----:B------:R-:W-:Y:S01]  /*0530*/  FMUL R2, R3, 100 ;  /* 0x42c8000003027820 */ /* 0x000fe20000400000 */
[----:B------:R-:W-:Y:S01]  /*0540*/  MOV R8, 0x0 ;  /* 0x0000000000087802 */ /* 0x000fe20000000f00 */
[----:B------:R0:W-:Y:S01]  /*0550*/  STL [R1], R0 ;  /* 0x0000000001007387 */ /* 0x0001e20000100800 */
[----:B------:R-:W1:Y:S03]  /*0560*/  LDCU.64 UR4, c[0x4][0x48] ;  /* 0x01000900ff0477ac */ /* 0x000e660008000a00 */
[----:B------:R-:W2:Y:S01]  /*0570*/  F2F.F64.F32 R2, R2 ;  /* 0x0000000200027310 */ /* 0x000ea20000201800 */
[----:B------:R-:W3:Y:S01]  /*0580*/  LDC.64 R8, c[0x4][R8] ;  /* 0x0100000008087b82 */ /* 0x000ee20000000a00 */
[----:B--2---:R0:W-:Y:S01]  /*0590*/  STL.64 [R1+0x8], R2 ;  /* 0x0000080201007387 */ /* 0x0041e20000100a00 */
[----:B-1----:R-:W-:Y:S02]  /*05a0*/  IMAD.U32 R4, RZ, RZ, UR4 ;  /* 0x00000004ff047e24 */ /* 0x002fe4000f8e00ff */
[----:B------:R-:W-:-:S07]  /*05b0*/  IMAD.U32 R5, RZ, RZ, UR5 ;  /* 0x00000005ff057e24 */ /* 0x000fce000f8e00ff */
[----:B------:R-:W-:-:S07]  /*05c0*/  LEPC R20, `(.L_x_3) ;  /* 0x000000001014794e */ /* 0x000fce0000000000 */
[----:B0--3--:R-:W-:Y:S05]  /*05d0*/  CALL.ABS.NOINC R8 ;  /* 0x0000000008007343 */ /* 0x009fea0003c00000 */
.L_x_3:
[----:B------:R-:W-:Y:S05]  /*05e0*/  EXIT ;  /* 0x000000000000794d */ /* 0x000fea0003800000 */
        .weak           $__internal_0_$__cuda_sm3x_div_rn_noftz_f32_slowpath
        .type           $__internal_0_$__cuda_sm3x_div_rn_noftz_f32_slowpath,@function
        .size           $__internal_0_$__cuda_sm3x_div_rn_noftz_f32_slowpath,(.L_x_44 - $__internal_0_$__cuda_sm3x_div_rn_noftz_f32_slowpath)
$__internal_0_$__cuda_sm3x_div_rn_noftz_f32_slowpath:
[--C-:B------:R-:W-:Y:S01]  /*05f0*/  SHF.R.U32.HI R3, RZ, 0x17, R2.reuse ;  /* 0x00000017ff037819 */ /* 0x100fe20000011602 */
[----:B------:R-:W-:Y:S04]  /*0600*/  BSSY.RECONVERGENT B0, `(.L_x_4) ;  /* 0x000005c000007945 */ /* 0x000fe80003800200 */
[----:B------:R-:W-:Y:S01]  /*0610*/  BSSY.RELIABLE B2, `(.L_x_5) ;  /* 0x000001a000027945 */ /* 0x000fe20003800100 */
[----:B------:R-:W-:Y:S01]  /*0620*/  LOP3.LUT R10, R3, 0xff, RZ, 0xc0, !PT ;  /* 0x000000ff030a7812 */ /* 0x000fe200078ec0ff */
[----:B------:R-:W-:-:S04]  /*0630*/  IMAD.MOV.U32 R3, RZ, RZ, R2 ;  /* 0x000000ffff037224 */ /* 0x000fc800078e0002 */
[----:B------:R-:W-:-:S05]  /*0640*/  VIADD R9, R10, 0xffffffff ;  /* 0xffffffff0a097836 */ /* 0x000fca0000000000 */
[----:B------:R-:W-:-:S13]  /*0650*/  ISETP.GT.U32.OR P0, PT, R9, 0xfd, !PT ;  /* 0x000000fd0900780c */ /* 0x000fda0007f04470 */
[----:B------:R-:W-:Y:S01]  /*0660*/  @!P0 IMAD.MOV.U32 R5, RZ, RZ, RZ ;  /* 0x000000ffff058224 */ /* 0x000fe200078e00ff */
[----:B------:R-:W-:Y:S06]  /*0670*/  @!P0 BRA `(.L_x_6) ;  /* 0x00000000004c8947 */ /* 0x000fec0003800000 */
[----:B------:R-:W-:-:S13]  /*0680*/  FSETP.GTU.FTZ.AND P0, PT, |R2|, +INF , PT ;  /* 0x7f8000000200780b */ /* 0x000fda0003f1c200 */
[----:B------:R-:W-:Y:S05]  /*0690*/  @P0 BREAK.RELIABLE B2 ;  /* 0x0000000000020942 */ /* 0x000fea0003800100 */
[----:B------:R-:W-:Y:S05]  /*06a0*/  @P0 BRA `(.L_x_7) ;  /* 0x0000000400400947 */ /* 0x000fea0003800000 */
[----:B------:R-:W-:-:S05]  /*06b0*/  HFMA2 R8, -RZ, RZ, 10.953125, 0 ;  /* 0x497a0000ff087431 */ /* 0x000fca00000001ff */
[----:B------:R-:W-:-:S13]  /*06c0*/  LOP3.LUT P0, RZ, R8, 0x7fffffff, R3, 0xc8, !PT ;  /* 0x7fffffff08ff7812 */ /* 0x000fda000780c803 */
[----:B------:R-:W-:Y:S05]  /*06d0*/  @!P0 BREAK.RELIABLE B2 ;  /* 0x0000000000028942 */ /* 0x000fea0003800100 */
[----:B------:R-:W-:Y:S05]  /*06e0*/  @!P0 BRA `(.L_x_8) ;  /* 0x0000000400288947 */ /* 0x000fea0003800000 */
[----:B------:R-:W-:-:S13]  /*06f0*/  LOP3.LUT P0, RZ, R3, 0x7fffffff, RZ, 0xc0, !PT ;  /* 0x7fffffff03ff7812 */ /* 0x000fda000780c0ff */
[----:B------:R-:W-:Y:S05]  /*0700*/  @!P0 BREAK.RELIABLE B2 ;  /* 0x0000000000028942 */ /* 0x000fea0003800100 */
[----:B------:R-:W-:Y:S05]  /*0710*/  @!P0 BRA `(.L_x_9) ;  /* 0x0000000400148947 */ /* 0x000fea0003800000 */
[----:B------:R-:W-:Y:S02]  /*0720*/  FSETP.NEU.FTZ.AND P1, PT, |R2|, +INF , PT ;  /* 0x7f8000000200780b */ /* 0x000fe40003f3d200 */
[----:B------:R-:W-:-:S04]  /*0730*/  LOP3.LUT P0, RZ, R8, 0x7fffffff, RZ, 0xc0, !PT ;  /* 0x7fffffff08ff7812 */ /* 0x000fc8000780c0ff */
[----:B------:R-:W-:-:S13]  /*0740*/  PLOP3.LUT P0, PT, P1, P0, PT, 0x2f, 0xf2 ;  /* 0x0000000000f2781c */ /* 0x000fda0000f00577 */
[----:B------:R-:W-:Y:S05]  /*0750*/  @P0 BREAK.RELIABLE B2 ;  /* 0x0000000000020942 */ /* 0x000fea0003800100 */
[----:B------:R-:W-:Y:S05]  /*0760*/  @P0 BRA `(.L_x_10) ;  /* 0x0000000000f40947 */ /* 0x000fea0003800000 */
[----:B------:R-:W-:-:S13]  /*0770*/  ISETP.GE.AND P0, PT, R9, RZ, PT ;  /* 0x000000ff0900720c */ /* 0x000fda0003f06270 */
[----:B------:R-:W-:Y:S02]  /*0780*/  @P0 IMAD.MOV.U32 R5, RZ, RZ, RZ ;  /* 0x000000ffff050224 */ /* 0x000fe400078e00ff */
[----:B------:R-:W-:Y:S01]  /*0790*/  @!P0 FFMA R3, R2, 1.84467440737095516160e+19, RZ ;  /* 0x5f80000002038823 */ /* 0x000fe200000000ff */
[----:B------:R-:W-:-:S07]  /*07a0*/  @!P0 IMAD.MOV.U32 R5, RZ, RZ, -0x40 ;  /* 0xffffffc0ff058424 */ /* 0x000fce00078e00ff */
.L_x_6:
[----:B------:R-:W-:Y:S05]  /*07b0*/  BSYNC.RELIABLE B2 ;  /* 0x0000000000027941 */ /* 0x000fea0003800100 */
.L_x_5:
[----:B------:R-:W-:Y:S01]  /*07c0*/  UMOV UR4, 0x497a0000 ;  /* 0x497a000000047882 */ /* 0x000fe20000000000 */
[----:B------:R-:W-:Y:S01]  /*07d0*/  VIADD R8, R10, 0xffffff81 ;  /* 0xffffff810a087836 */ /* 0x000fe20000000000 */
[----:B------:R-:W-:Y:S01]  /*07e0*/  UIADD3 UR4, UPT, UPT, UR4, -0x9800000, URZ ;  /* 0xf680000004047890 */ /* 0x000fe2000fffe0ff */
[----:B------:R-:W-:Y:S02]  /*07f0*/  BSSY.RECONVERGENT B2, `(.L_x_11) ;  /* 0x0000033000027945 */ /* 0x000fe40003800200 */
[----:B------:R-:W-:Y:S01]  /*0800*/  IMAD R2, R8, -0x800000, R3 ;  /* 0xff80000008027824 */ /* 0x000fe200078e0203 */
[----:B------:R-:W-:Y:S02]  /*0810*/  IADD3 R5, PT, PT, R5, -0x13, R8 ;  /* 0xffffffed05057810 */ /* 0x000fe40007ffe008 */
[----:B------:R-:W-:-:S03]  /*0820*/  FADD.FTZ R11, -RZ, -UR4 ;  /* 0x80000004ff0b7e21 */ /* 0x000fc60008010100 */
[----:B------:R-:W0:Y:S02]  /*0830*/  MUFU.RCP R9, UR4 ;  /* 0x0000000400097d08 */ /* 0x000e240008001000 */
[----:B0-----:R-:W-:-:S04]  /*0840*/  FFMA R10, R9, R11, 1 ;  /* 0x3f800000090a7423 */ /* 0x001fc8000000000b */
[----:B------:R-:W-:-:S04]  /*0850*/  FFMA R9, R9, R10, R9 ;  /* 0x0000000a09097223 */ /* 0x000fc80000000009 */
[----:B------:R-:W-:-:S04]  /*0860*/  FFMA R10, R2, R9, RZ ;  /* 0x00000009020a7223 */ /* 0x000fc800000000ff */
[----:B------:R-:W-:-:S04]  /*0870*/  FFMA R3, R11, R10, R2 ;  /* 0x0000000a0b037223 */ /* 0x000fc80000000002 */
[----:B------:R-:W-:-:S04]  /*0880*/  FFMA R10, R9, R3, R10 ;  /* 0x00000003090a7223 */ /* 0x000fc8000000000a */
[----:B------:R-:W-:-:S04]  /*0890*/  FFMA R11, R11, R10, R2 ;  /* 0x0000000a0b0b7223 */ /* 0x000fc80000000002 */
[----:B------:R-:W-:-:S05]  /*08a0*/  FFMA R2, R9, R11, R10 ;  /* 0x0000000b09027223 */ /* 0x000fca000000000a */
[----:B------:R-:W-:-:S04]  /*08b0*/  SHF.R.U32.HI R3, RZ, 0x17, R2 ;  /* 0x00000017ff037819 */ /* 0x000fc80000011602 */
[----:B------:R-:W-:-:S05]  /*08c0*/  LOP3.LUT R3, R3, 0xff, RZ, 0xc0, !PT ;  /* 0x000000ff03037812 */ /* 0x000fca00078ec0ff */
[----:B------:R-:W-:-:S04]  /*08d0*/  IMAD.IADD R12, R3, 0x1, R5 ;  /* 0x00000001030c7824 */ /* 0x000fc800078e0205 */
[----:B------:R-:W-:-:S05]  /*08e0*/  VIADD R3, R12, 0xffffffff ;  /* 0xffffffff0c037836 */ /* 0x000fca0000000000 */
[----:B------:R-:W-:-:S13]  /*08f0*/  ISETP.GE.U32.AND P0, PT, R3, 0xfe, PT ;  /* 0x000000fe0300780c */ /* 0x000fda0003f06070 */
[----:B------:R-:W-:Y:S05]  /*0900*/  @!P0 BRA `(.L_x_12) ;  /* 0x0000000000808947 */ /* 0x000fea0003800000 */
[----:B------:R-:W-:-:S13]  /*0910*/  ISETP.GT.AND P0, PT, R12, 0xfe, PT ;  /* 0x000000fe0c00780c */ /* 0x000fda0003f04270 */
[----:B------:R-:W-:Y:S05]  /*0920*/  @P0 BRA `(.L_x_13) ;  /* 0x00000000006c0947 */ /* 0x000fea0003800000 */
[----:B------:R-:W-:-:S13]  /*0930*/  ISETP.GE.AND P0, PT, R12, 0x1, PT ;  /* 0x000000010c00780c */ /* 0x000fda0003f06270 */
[----:B------:R-:W-:Y:S05]  /*0940*/  @P0 BRA `(.L_x_14) ;  /* 0x0000000000740947 */ /* 0x000fea0003800000 */
[----:B------:R-:W-:Y:S02]  /*0950*/  ISETP.GE.AND P0, PT, R12, -0x18, PT ;  /* 0xffffffe80c00780c */ /* 0x000fe40003f06270 */
[----:B------:R-:W-:-:S11]  /*0960*/  LOP3.LUT R2, R2, 0x80000000, RZ, 0xc0, !PT ;  /* 0x8000000002027812 */ /* 0x000fd600078ec0ff */
[----:B------:R-:W-:Y:S05]  /*0970*/  @!P0 BRA `(.L_x_14) ;  /* 0x0000000000688947 */ /* 0x000fea0003800000 */
[CCC-:B------:R-:W-:Y:S01]  /*0980*/  FFMA.RZ R3, R9.reuse, R11.reuse, R10.reuse ;  /* 0x0000000b09037223 */ /* 0x1c0fe2000000c00a */
[-CC-:B------:R-:W-:Y:S01]  /*0990*/  FFMA.RM R8, R9, R11.reuse, R10.reuse ;  /* 0x0000000b09087223 */ /* 0x180fe2000000400a */
[C---:B------:R-:W-:Y:S02]  /*09a0*/  ISETP.NE.AND P2, PT, R12.reuse, RZ, PT ;  /* 0x000000ff0c00720c */ /* 0x040fe40003f45270 */
[C---:B------:R-:W-:Y:S02]  /*09b0*/  ISETP.NE.AND P1, PT, R12.reuse, RZ, PT ;  /* 0x000000ff0c00720c */ /* 0x040fe40003f25270 */
[----:B------:R-:W-:Y:S01]  /*09c0*/  LOP3.LUT R5, R3, 0x7fffff, RZ, 0xc0, !PT ;  /* 0x007fffff03057812 */ /* 0x000fe200078ec0ff */
[----:B------:R-:W-:Y:S01]  /*09d0*/  FFMA.RP R3, R9, R11, R10 ;  /* 0x0000000b09037223 */ /* 0x000fe2000000800a */
[----:B------:R-:W-:Y:S01]  /*09e0*/  IADD3 R10, PT, PT, R12, 0x20, RZ ;  /* 0x000000200c0a7810 */ /* 0x000fe20007ffe0ff */
[----:B------:R-:W-:Y:S01]  /*09f0*/  IMAD.MOV R9, RZ, RZ, -R12 ;  /* 0x000000ffff097224 */ /* 0x000fe200078e0a0c */
[----:B------:R-:W-:-:S02]  /*0a00*/  LOP3.LUT R5, R5, 0x800000, RZ, 0xfc, !PT ;  /* 0x0080000005057812 */ /* 0x000fc400078efcff */
[----:B------:R-:W-:Y:S02]  /*0a10*/  FSETP.NEU.FTZ.AND P0, PT, R3, R8, PT ;  /* 0x000000080300720b */ /* 0x000fe40003f1d000 */
[----:B------:R-:W-:Y:S02]  /*0a20*/  SHF.L.U32 R10, R5, R10, RZ ;  /* 0x0000000a050a7219 */ /* 0x000fe400000006ff */
[----:B------:R-:W-:Y:S02]  /*0a30*/  SEL R8, R9, RZ, P2 ;  /* 0x000000ff09087207 */ /* 0x000fe40001000000 */
[----:B------:R-:W-:Y:S02]  /*0a40*/  ISETP.NE.AND P1, PT, R10, RZ, P1 ;  /* 0x000000ff0a00720c */ /* 0x000fe40000f25270 */
[----:B------:R-:W-:Y:S02]  /*0a50*/  SHF.R.U32.HI R8, RZ, R8, R5 ;  /* 0x00000008ff087219 */ /* 0x000fe40000011605 */
[----:B------:R-:W-:-:S02]  /*0a60*/  PLOP3.LUT P0, PT, P0, P1, PT, 0xf8, 0x8f ;  /* 0x00000000008f781c */ /* 0x000fc40000703f70 */
[----:B------:R-:W-:Y:S02]  /*0a70*/  SHF.R.U32.HI R10, RZ, 0x1, R8 ;  /* 0x00000001ff0a7819 */ /* 0x000fe40000011608 */
[----:B------:R-:W-:-:S04]  /*0a80*/  SEL R3, RZ, 0x1, !P0 ;  /* 0x00000001ff037807 */ /* 0x000fc80004000000 */
[----:B------:R-:W-:-:S04]  /*0a90*/  LOP3.LUT R3, R3, 0x1, R10, 0xf8, !PT ;  /* 0x0000000103037812 */ /* 0x000fc800078ef80a */
[----:B------:R-:W-:-:S05]  /*0aa0*/  LOP3.LUT R3, R3, R8, RZ, 0xc0, !PT ;  /* 0x0000000803037212 */ /* 0x000fca00078ec0ff */
[----:B------:R-:W-:-:S05]  /*0ab0*/  IMAD.IADD R3, R10, 0x1, R3 ;  /* 0x000000010a037824 */ /* 0x000fca00078e0203 */
[----:B------:R-:W-:Y:S01]  /*0ac0*/  LOP3.LUT R2, R3, R2, RZ, 0xfc, !PT ;  /* 0x0000000203027212 */ /* 0x000fe200078efcff */
[----:B------:R-:W-:Y:S06]  /*0ad0*/  BRA `(.L_x_14) ;  /* 0x0000000000107947 */ /* 0x000fec0003800000 */
.L_x_13:
[----:B------:R-:W-:-:S04]  /*0ae0*/  LOP3.LUT R2, R2, 0x80000000, RZ, 0xc0, !PT ;  /* 0x8000000002027812 */ /* 0x000fc800078ec0ff */
[----:B------:R-:W-:Y:S01]  /*0af0*/  LOP3.LUT R2, R2, 0x7f800000, RZ, 0xfc, !PT ;  /* 0x7f80000002027812 */ /* 0x000fe200078efcff */
[----:B------:R-:W-:Y:S06]  /*0b00*/  BRA `(.L_x_14) ;  /* 0x0000000000047947 */ /* 0x000fec0003800000 */
.L_x_12:
[----:B------:R-:W-:-:S07]  /*0b10*/  IMAD R2, R5, 0x800000, R2 ;  /* 0x0080000005027824 */ /* 0x000fce00078e0202 */
.L_x_14:
[----:B------:R-:W-:Y:S05]  /*0b20*/  BSYNC.RECONVERGENT B2 ;  /* 0x0000000000027941 */ /* 0x000fea0003800200 */
.L_x_11:
[----:B------:R-:W-:Y:S05]  /*0b30*/  BRA `(.L_x_15) ;  /* 0x0000000000207947 */ /* 0x000fea0003800000 */
.L_x_10:
[----:B------:R-:W-:-:S04]  /*0b40*/  LOP3.LUT R2, R8, 0x80000000, R3, 0x48, !PT ;  /* 0x8000000008027812 */ /* 0x000fc800078e4803 */
[----:B------:R-:W-:Y:S01]  /*0b50*/  LOP3.LUT R2, R2, 0x7f800000, RZ, 0xfc, !PT ;  /* 0x7f80000002027812 */ /* 0x000fe200078efcff */
[----:B------:R-:W-:Y:S06]  /*0b60*/  BRA `(.L_x_15) ;  /* 0x0000000000147947 */ /* 0x000fec0003800000 */
.L_x_9:
[----:B------:R-:W-:Y:S01]  /*0b70*/  LOP3.LUT R2, R8, 0x80000000, R3, 0x48, !PT ;  /* 0x8000000008027812 */ /* 0x000fe200078e4803 */
[----:B------:R-:W-:Y:S06]  /*0b80*/  BRA `(.L_x_15) ;  /* 0x00000000000c7947 */ /* 0x000fec0003800000 */
.L_x_8:
[----:B------:R-:W0:Y:S01]  /*0b90*/  MUFU.RSQ R2, -QNAN ;  /* 0xffc0000000027908 */ /* 0x000e220000001400 */
[----:B------:R-:W-:Y:S05]  /*0ba0*/  BRA `(.L_x_15) ;  /* 0x0000000000047947 */ /* 0x000fea0003800000 */
.L_x_7:
[----:B------:R-:W-:-:S07]  /*0bb0*/  FADD.FTZ R2, R2, 1024000 ;  /* 0x497a000002027421 */ /* 0x000fce0000010000 */
.L_x_15:
[----:B------:R-:W-:Y:S05]  /*0bc0*/  BSYNC.RECONVERGENT B0 ;  /* 0x0000000000007941 */ /* 0x000fea0003800200 */
.L_x_4:
[----:B------:R-:W-:-:S04]  /*0bd0*/  IMAD.MOV.U32 R5, RZ, RZ, 0x0 ;  /* 0x00000000ff057424 */ /* 0x000fc800078e00ff */
[----:B0-----:R-:W-:Y:S05]  /*0be0*/  RET.REL.NODEC R4 `(_Z10sum_kernelPi) ;  /* 0xfffffff404047950 */ /* 0x001fea0003c3ffff */
.L_x_16:
[----:B------:R-:W-:-:S00]  /*0bf0*/  BRA `(.L_x_16) ;  /* 0xfffffffc00fc7947 */ /* 0x000fc0000383ffff */
[----:B------:R-:W-:-:S00]  /*0c00*/  NOP ;  /* 0x0000000000007918 */ /* 0x000fc00000000000 */
[----:B------:R-:W-:-:S00]  /*0c10*/  NOP ;  /* 0x0000000000007918 */ /* 0x000fc00000000000 */
[----:B------:R-:W-:-:S00]  /*0c20*/  NOP ;  /* 0x0000000000007918 */ /* 0x000fc00000000000 */
[----:B------:R-:W-:-:S00]  /*0c30*/  NOP ;  /* 0x0000000000007918 */ /* 0x000fc00000000000 */
[----:B------:R-:W-:-:S00]  /*0c40*/  NOP ;  /* 0x0000000000007918 */ /* 0x000fc00000000000 */
[----:B------:R-:W-:-:S00]  /*0c50*/  NOP ;  /* 0x0000000000007918 */ /* 0x000fc00000000000 */
[----:B------:R-:W-:-:S00]  /*0c60*/  NOP ;  /* 0x0000000000007918 */ /* 0x000fc00000000000 */
[----:B------:R-:W-:-:S00]  /*0c70*/  NOP ;  /* 0x0000000000007918 */ /* 0x000fc00000000000 */
.L_x_44:


//--------------------- .text._Z13random_kernelPi --------------------------
	.section	.text._Z13random_kernelPi,"ax",@progbits
	.align	128
        .global         _Z13random_kernelPi
        .type           _Z13random_kernelPi,@function
        .size           _Z13random_kernelPi,(.L_x_46 - _Z13random_kernelPi)
        .other          _Z13random_kernelPi,@"STO_CUDA_ENTRY STV_DEFAULT"
_Z13random_kernelPi:
.text._Z13random_kernelPi:
[----:B------:R-:W0:Y:S01]  /*0000*/  LDC R1, c[0x0][0x37c] ;  /* 0x0000df00ff017b82 */ /* 0x000e220000000800 */
[----:B------:R-:W1:Y:S01]  /*0010*/  S2R R8, SR_TID.X ;  /* 0x0000000000087919 */ /* 0x000e620000002100 */
[----:B------:R-:W-:Y:S01]  /*0020*/  BSSY.RECONVERGENT B0, `(.L_x_17) ;  /* 0x00004eb000007945 */ /* 0x000fe20003800200 */
[----:B0-----:R-:W-:Y:S01]  /*0030*/  VIADD R1, R1, 0xffffffd0 ;  /* 0xffffffd001017836 */ /* 0x001fe20000000000 */
[----:B------:R-:W0:Y:S01]  /*0040*/  LDCU.64 UR6, c[0x0][0x358] ;  /* 0x00006b00ff0677ac */ /* 0x000e220008000a00 */
[----:B------:R-:W-:Y:S02]  /*0050*/  IMAD.MOV.U32 R12, RZ, RZ, RZ ;  /* 0x000000ffff0c7224 */ /* 0x000fe400078e00ff */
[----:B-1----:R-:W-:-:S07]  /*0060*/  IMAD.MOV.U32 R9, RZ, RZ, RZ ;  /* 0x000000ffff097224 */ /* 0x002fce00078e00ff */
.L_x_42:
[----:B------:R-:W-:Y:S01]  /*0070*/  IMAD R13, R12, 0x3e8, RZ ;  /* 0x000003e80c0d7824 */ /* 0x000fe200078e02ff */
[----:B------:R-:W-:Y:S01]  /*0080*/  ISETP.NE.AND P0, PT, R8, RZ, PT ;  /* 0x000000ff0800720c */ /* 0x000fe20003f05270 */
[----:B------:R-:W-:Y:S01]  /*0090*/  IMAD.MOV.U32 R7, RZ, RZ, -0x75bd8fc ;  /* 0xf8a42704ff077424 */ /* 0x000fe200078e00ff */
[----:B------:R-:W-:Y:S01]  /*00a0*/  BSSY.RECONVERGENT B1, `(.L_x_18) ;  /* 0x0000258000017945 */ /* 0x000fe20003800200 */
[----:B------:R-:W-:Y:S01]  /*00b0*/  IMAD.MOV.U32 R4, RZ, RZ, -0x23270784 ;  /* 0xdcd8f87cff047424 */ /* 0x000fe200078e00ff */
[----:B------:R-:W-:-:S05]  /*00c0*/  LOP3.LUT R0, R13, 0xaad26b49, RZ, 0x3c, !PT ;  /* 0xaad26b490d007812 */ /* 0x000fca00078e3cff */
[----:B------:R-:W-:-:S04]  /*00d0*/  IMAD R0, R0, 0x4182bed5, RZ ;  /* 0x4182bed500007824 */ /* 0x000fc800078e02ff */
[C---:B------:R-:W-:Y:S01]  /*00e0*/  VIADD R2, R0.reuse, 0xd9f6dc18 ;  /* 0xd9f6dc1800027836 */ /* 0x040fe20000000000 */
[C---:B------:R-:W-:Y:S01]  /*00f0*/  LOP3.LUT R6, R0.reuse, 0x159a55e5, RZ, 0x3c, !PT ;  /* 0x159a55e500067812 */ /* 0x040fe200078e3cff */
[C---:B------:R-:W-:Y:S02]  /*0100*/  VIADD R3, R0.reuse, 0x75bcd15 ;  /* 0x075bcd1500037836 */ /* 0x040fe40000000000 */
[----:B------:R-:W-:Y:S02]  /*0110*/  VIADD R5, R0, 0x583f19 ;  /* 0x00583f1900057836 */ /* 0x000fe40000000000 */
[----:B------:R1:W-:Y:S04]  /*0120*/  STL.64 [R1+0x8], R6 ;  /* 0x0000080601007387 */ /* 0x0003e80000100a00 */
[----:B------:R1:W-:Y:S04]  /*0130*/  STL.64 [R1], R2 ;  /* 0x0000000201007387 */ /* 0x0003e80000100a00 */
[----:B------:R1:W-:Y:S01]  /*0140*/  STL.64 [R1+0x10], R4 ;  /* 0x0000100401007387 */ /* 0x0003e20000100a00 */
[----:B------:R-:W-:Y:S05]  /*0150*/  @!P0 BRA `(.L_x_19) ;  /* 0x0000002400308947 */ /* 0x000fea0003800000 */
[----:B-1----:R-:W-:Y:S02]  /*0160*/  IMAD.MOV.U32 R2, RZ, RZ, RZ ;  /* 0x000000ffff027224 */ /* 0x002fe400078e00ff */
[----:B------:R-:W-:Y:S02]  /*0170*/  IMAD.MOV.U32 R16, RZ, RZ, R8 ;  /* 0x000000ffff107224 */ /* 0x000fe400078e0008 */
[----:B------:R-:W-:-:S07]  /*0180*/  IMAD.MOV.U32 R17, RZ, RZ, RZ ;  /* 0x000000ffff117224 */ /* 0x000fce00078e00ff */
.L_x_28:
[----:B------:R-:W-:Y:S01]  /*0190*/  LOP3.LUT R19, R16, 0x3, RZ, 0xc0, !PT ;  /* 0x0000000310137812 */ /* 0x000fe200078ec0ff */
[----:B------:R-:W-:Y:S03]  /*01a0*/  BSSY.RECONVERGENT B2, `(.L_x_20) ;  /* 0x0000241000027945 */ /* 0x000fe60003800200 */
[----:B------:R-:W-:-:S04]  /*01b0*/  ISETP.NE.U32.AND P0, PT, R19, RZ, PT ;  /* 0x000000ff1300720c */ /* 0x000fc80003f05070 */
[----:B------:R-:W-:-:S13]  /*01c0*/  ISETP.NE.AND.EX P0, PT, RZ, RZ, PT, P0 ;  /* 0x000000ffff00720c */ /* 0x000fda0003f05300 */
[----:B-123--:R-:W-:Y:S05]  /*01d0*/  @!P0 BRA `(.L_x_21) ;  /* 0x0000002000f48947 */ /* 0x00efea0003800000 */
[----:B------:R-:W1:Y:S01]  /*01e0*/  LDC.64 R10, c[0x4][0x8] ;  /* 0x01000200ff0a7b82 */ /* 0x000e620000000a00 */
[----:B------:R-:W-:Y:S01]  /*01f0*/  IMAD.MOV.U32 R18, RZ, RZ, RZ ;  /* 0x000000ffff127224 */ /* 0x000fe200078e00ff */
[----:B------:R-:W-:Y:S02]  /*0200*/  CS2R R4, SRZ ;  /* 0x0000000000047805 */ /* 0x000fe4000001ff00 */
[----:B------:R-:W-:Y:S01]  /*0210*/  CS2R R6, SRZ ;  /* 0x0000000000067805 */ /* 0x000fe2000001ff00 */
[----:B------:R-:W-:Y:S02]  /*0220*/  IMAD.MOV.U32 R3, RZ, RZ, RZ ;  /* 0x000000ffff037224 */ /* 0x000fe400078e00ff */
[----:B-1----:R-:W-:-:S07]  /*0230*/  IMAD.WIDE.U32 R10, R2, 0xc80, R10 ;  /* 0x00000c80020a7825 */ /* 0x002fce00078e000a */
.L_x_23:
[----:B------:R-:W-:-:S06]  /*0240*/  IMAD R20, R18, 0x4, R1 ;  /* 0x0000000412147824 */ /* 0x000fcc00078e0201 */
[----:B------:R-:W5:Y:S01]  /*0250*/  LDL R20, [R20+0x4] ;  /* 0x0000040014147983 */ /* 0x000f620000100800 */
[----:B------:R-:W-:Y:S01]  /*0260*/  IMAD.SHL.U32 R21, R18, 0x20, RZ ;  /* 0x0000002012157824 */ /* 0x000fe200078e00ff */
[----:B------:R-:W-:-:S06]  /*0270*/  UMOV UR4, URZ ;  /* 0x000000ff00047c82 */ /* 0x000fcc0008000000 */
.L_x_22:
[----:B-----5:R-:W-:Y:S01]  /*0280*/  SHF.R.U32.HI R24, RZ, UR4, R20 ;  /* 0x00000004ff187c19 */ /* 0x020fe20008011614 */
[----:B------:R-:W-:-:S03]  /*0290*/  VIADD R14, R21, UR4 ;  /* 0x00000004150e7c36 */ /* 0x000fc60008000000 */
[----:B------:R-:W-:-:S04]  /*02a0*/  LOP3.LUT R15, R24, 0x1, RZ, 0xc0, !PT ;  /* 0x00000001180f7812 */ /* 0x000fc800078ec0ff */
[----:B------:R-:W-:Y:S01]  /*02b0*/  ISETP.NE.U32.AND P0, PT, R15, 0x1, PT ;  /* 0x000000010f00780c */ /* 0x000fe20003f05070 */
[----:B------:R-:W-:-:S03]  /*02c0*/  IMAD R15, R14, 0x5, RZ ;  /* 0x000000050e0f7824 */ /* 0x000fc600078e02ff */
[----:B------:R-:W-:Y:S01]  /*02d0*/  R2P PR, R24, 0x7e ;  /* 0x0000007e18007804 */ /* 0x000fe20000000000 */
[----:B------:R-:W-:-:S08]  /*02e0*/  IMAD.WIDE.U32 R14, R15, 0x4, R10 ;  /* 0x000000040f0e7825 */ /* 0x000fd000078e000a */
[----:B0-----:R-:W2:Y:S04]  /*02f0*/  @!P0 LDG.E R26, desc[UR6][R14.64+0x10] ;  /* 0x000010060e1a8981 */ /* 0x001ea8000c1e1900 */
[----:B------:R-:W3:Y:S04]  /*0300*/  @P1 LDG.E R28, desc[UR6][R14.64+0x24] ;  /* 0x000024060e1c1981 */ /* 0x000ee8000c1e1900 */
[----:B------:R-:W4:Y:S04]  /*0310*/  @!P0 LDG.E R22, desc[UR6][R14.64] ;  /* 0x000000060e168981 */ /* 0x000f28000c1e1900 */
[----:B------:R-:W4:Y:S04]  /*0320*/  @!P0 LDG.E R23, desc[UR6][R14.64+0x4] ;  /* 0x000004060e178981 */ /* 0x000f28000c1e1900 */
[----:B------:R-:W4:Y:S01]  /*0330*/  @P1 LDG.E R25, desc[UR6][R14.64+0x20] ;  /* 0x000020060e191981 */ /* 0x000f22000c1e1900 */
[----:B--2---:R-:W-:-:S03]  /*0340*/  @!P0 LOP3.LUT R5, R5, R26, RZ, 0x3c, !PT ;  /* 0x0000001a05058212 */ /* 0x004fc600078e3cff */
[----:B------:R-:W2:Y:S01]  /*0350*/  @P2 LDG.E R26, desc[UR6][R14.64+0x38] ;  /* 0x000038060e1a2981 */ /* 0x000ea2000c1e1900 */
[----:B---3--:R-:W-:-:S03]  /*0360*/  @P1 LOP3.LUT R5, R5, R28, RZ, 0x3c, !PT ;  /* 0x0000001c05051212 */ /* 0x008fc600078e3cff */
[----:B------:R-:W3:Y:S01]  /*0370*/  @P3 LDG.E R28, desc[UR6][R14.64+0x4c] ;  /* 0x00004c060e1c3981 */ /* 0x000ee2000c1e1900 */
[----:B----4-:R-:W-:-:S03]  /*0380*/  @!P0 LOP3.LUT R3, R3, R22, RZ, 0x3c, !PT ;  /* 0x0000001603038212 */ /* 0x010fc600078e3cff */
[----:B------:R-:W4:Y:S01]  /*0390*/  @!P0 LDG.E R22, desc[UR6][R14.64+0x8] ;  /* 0x000008060e168981 */ /* 0x000f22000c1e1900 */
[----:B------:R-:W-:-:S03]  /*03a0*/  @!P0 LOP3.LUT R6, R6, R23, RZ, 0x3c, !PT ;  /* 0x0000001706068212 */ /* 0x000fc600078e3cff */
[----:B------:R-:W4:Y:S01]  /*03b0*/  @P4 LDG.E R23, desc[UR6][R14.64+0x60] ;  /* 0x000060060e174981 */ /* 0x000f22000c1e1900 */
[----:B--2---:R-:W-:-:S03]  /*03c0*/  @P2 LOP3.LUT R5, R5, R26, RZ, 0x3c, !PT ;  /* 0x0000001a05052212 */ /* 0x004fc600078e3cff */
[----:B------:R-:W2:Y:S01]  /*03d0*/  @P5 LDG.E R26, desc[UR6][R14.64+0x74] ;  /* 0x000074060e1a5981 */ /* 0x000ea2000c1e1900 */
[----:B---3--:R-:W-:-:S03]  /*03e0*/  @P3 LOP3.LUT R5, R5, R28, RZ, 0x3c, !PT ;  /* 0x0000001c05053212 */ /* 0x008fc600078e3cff */
[----:B------:R-:W3:Y:S01]  /*03f0*/  @P6 LDG.E R28, desc[UR6][R14.64+0x88] ;  /* 0x000088060e1c6981 */ /* 0x000ee2000c1e1900 */
[----:B----4-:R-:W-:-:S03]  /*0400*/  @!P0 LOP3.LUT R7, R7, R22, RZ, 0x3c, !PT ;  /* 0x0000001607078212 */ /* 0x010fc600078e3cff */
[----:B------:R-:W4:Y:S01]  /*0410*/  @P1 LDG.E R22, desc[UR6][R14.64+0x14] ;  /* 0x000014060e161981 */ /* 0x000f22000c1e1900 */
[----:B------:R-:W-:-:S03]  /*0420*/  @P4 LOP3.LUT R5, R5, R23, RZ, 0x3c, !PT ;  /* 0x0000001705054212 */ /* 0x000fc600078e3cff */
[----:B------:R-:W3:Y:S01]  /*0430*/  @!P0 LDG.E R23, desc[UR6][R14.64+0xc] ;  /* 0x00000c060e178981 */ /* 0x000ee2000c1e1900 */
[----:B--2---:R-:W-:-:S03]  /*0440*/  @P5 LOP3.LUT R5, R5, R26, RZ, 0x3c, !PT ;  /* 0x0000001a05055212 */ /* 0x004fc600078e3cff */
[----:B------:R-:W2:Y:S01]  /*0450*/  @P2 LDG.E R26, desc[UR6][R14.64+0x28] ;  /* 0x000028060e1a2981 */ /* 0x000ea2000c1e1900 */
[----:B----4-:R-:W-:-:S03]  /*0460*/  @P1 LOP3.LUT R3, R3, R22, RZ, 0x3c, !PT ;  /* 0x0000001603031212 */ /* 0x010fc600078e3cff */
[----:B------:R-:W4:Y:S01]  /*0470*/  @P1 LDG.E R22, desc[UR6][R14.64+0x1c] ;  /* 0x00001c060e161981 */ /* 0x000f22000c1e1900 */
[----:B---3--:R-:W-:-:S03]  /*0480*/  @!P0 LOP3.LUT R4, R4, R23, RZ, 0x3c, !PT ;  /* 0x0000001704048212 */ /* 0x008fc600078e3cff */
[----:B------:R-:W3:Y:S01]  /*0490*/  @P1 LDG.E R23, desc[UR6][R14.64+0x18] ;  /* 0x000018060e171981 */ /* 0x000ee2000c1e1900 */
[----:B------:R-:W-:-:S03]  /*04a0*/  @P1 LOP3.LUT R4, R4, R25, RZ, 0x3c, !PT ;  /* 0x0000001904041212 */ /* 0x000fc600078e3cff */
[----:B------:R-:W3:Y:S01]  /*04b0*/  @P2 LDG.E R25, desc[UR6][R14.64+0x34] ;  /* 0x000034060e192981 */ /* 0x000ee2000c1e1900 */
[----:B--2---:R-:W-:-:S03]  /*04c0*/  @P2 LOP3.LUT R3, R3, R26, RZ, 0x3c, !PT ;  /* 0x0000001a03032212 */ /* 0x004fc600078e3cff */
[----:B------:R-:W2:Y:S01]  /*04d0*/  @P3 LDG.E R26, desc[UR6][R14.64+0x3c] ;  /* 0x00003c060e1a3981 */ /* 0x000ea2000c1e1900 */
[----:B----4-:R-:W-:-:S03]  /*04e0*/  @P1 LOP3.LUT R7, R7, R22, RZ, 0x3c, !PT ;  /* 0x0000001607071212 */ /* 0x010fc600078e3cff */
[----:B------:R-:W4:Y:S01]  /*04f0*/  @P2 LDG.E R22, desc[UR6][R14.64+0x30] ;  /* 0x000030060e162981 */ /* 0x000f22000c1e1900 */
[----:B---3--:R-:W-:-:S03]  /*0500*/  @P1 LOP3.LUT R6, R6, R23, RZ, 0x3c, !PT ;  /* 0x0000001706061212 */ /* 0x008fc600078e3cff */
        /* <DEDUP_REMOVED lines=25> */
[----:B------:R-:W-:Y:S02]  /*06a0*/  LOP3.LUT P0, RZ, R24, 0x80, RZ, 0xc0, !PT ;  /* 0x0000008018ff7812 */ /* 0x000fe4000780c0ff */
[----:B------:R-:W-:Y:S02]  /*06b0*/  @P5 LOP3.LUT R4, R4, R25, RZ, 0x3c, !PT ;  /* 0x0000001904045212 */ /* 0x000fe400078e3cff */
[----:B------:R-:W3:Y:S01]  /*06c0*/  @P6 LDG.E R25, desc[UR6][R14.64+0x84] ;  /* 0x000084060e196981 */ /* 0x000ee2000c1e1900 */
[----:B--2---:R-:W-:-:S08]  /*06d0*/  @P6 LOP3.LUT R3, R3, R26, RZ, 0x3c, !PT ;  /* 0x0000001a03036212 */ /* 0x004fd000078e3cff */
        /* <DEDUP_REMOVED lines=13> */
[----:B------:R-:W-:Y:S02]  /*07b0*/  @P6 LOP3.LUT R5, R5, R28, RZ, 0x3c, !PT ;  /* 0x0000001c05056212 */ /* 0x000fe400078e3cff */
[----:B------:R-:W-:Y:S02]  /*07c0*/  @P0 LOP3.LUT R4, R4, R25, RZ, 0x3c, !PT ;  /* 0x0000001904040212 */ /* 0x000fe400078e3cff */
[----:B--2---:R-:W-:Y:S02]  /*07d0*/  @P0 LOP3.LUT R5, R5, R26, RZ, 0x3c, !PT ;  /* 0x0000001a05050212 */ /* 0x004fe400078e3cff */
[----:B----4-:R-:W-:Y:S02]  /*07e0*/  @P0 LOP3.LUT R7, R7, R22, RZ, 0x3c, !PT ;  /* 0x0000001607070212 */ /* 0x010fe400078e3cff */
[----:B---3--:R-:W-:Y:S02]  /*07f0*/  @P0 LOP3.LUT R6, R6, R23, RZ, 0x3c, !PT ;  /* 0x0000001706060212 */ /* 0x008fe400078e3cff */
[----:B------:R-:W-:-:S13]  /*0800*/  R2P PR, R24.B1, 0x7f ;  /* 0x0000007f18007804 */ /* 0x000fda0000001000 */
[----:B------:R-:W2:Y:S04]  /*0810*/  @P0 LDG.E R22, desc[UR6][R14.64+0xb0] ;  /* 0x0000b0060e160981 */ /* 0x000ea8000c1e1900 */
[----:B------:R-:W3:Y:S04]  /*0820*/  @P0 LDG.E R23, desc[UR6][R14.64+0xa4] ;  /* 0x0000a4060e170981 */ /* 0x000ee8000c1e1900 */
[----:B------:R-:W4:Y:S04]  /*0830*/  @P1 LDG.E R25, desc[UR6][R14.64+0xc0] ;  /* 0x0000c0060e191981 */ /* 0x000f28000c1e1900 */
[----:B------:R-:W4:Y:S04]  /*0840*/  @P1 LDG.E R26, desc[UR6][R14.64+0xc4] ;  /* 0x0000c4060e1a1981 */ /* 0x000f28000c1e1900 */
[----:B------:R-:W4:Y:S01]  /*0850*/  @P2 LDG.E R28, desc[UR6][R14.64+0xd8] ;  /* 0x0000d8060e1c2981 */ /* 0x000f22000c1e1900 */
[----:B--2---:R-:W-:-:S03]  /*0860*/  @P0 LOP3.LUT R5, R5, R22, RZ, 0x3c, !PT ;  /* 0x0000001605050212 */ /* 0x004fc600078e3cff */
[----:B------:R-:W2:Y:S01]  /*0870*/  @P0 LDG.E R22, desc[UR6][R14.64+0xa0] ;  /* 0x0000a0060e160981 */ /* 0x000ea2000c1e1900 */
[----:B---3--:R-:W-:-:S03]  /*0880*/  @P0 LOP3.LUT R6, R6, R23, RZ, 0x3c, !PT ;  /* 0x0000001706060212 */ /* 0x008fc600078e3cff */
[----:B------:R-:W3:Y:S01]  /*0890*/  @P0 LDG.E R23, desc[UR6][R14.64+0xac] ;  /* 0x0000ac060e170981 */ /* 0x000ee2000c1e1900 */
[----:B--2---:R-:W-:-:S03]  /*08a0*/  @P0 LOP3.LUT R3, R3, R22, RZ, 0x3c, !PT ;  /* 0x0000001603030212 */ /* 0x004fc600078e3cff */
[----:B------:R-:W2:Y:S01]  /*08b0*/  @P0 LDG.E R22, desc[UR6][R14.64+0xa8] ;  /* 0x0000a8060e160981 */ /* 0x000ea2000c1e1900 */
[----:B---3--:R-:W-:-:S03]  /*08c0*/  @P0 LOP3.LUT R4, R4, R23, RZ, 0x3c, !PT ;  /* 0x0000001704040212 */ /* 0x008fc600078e3cff */
[----:B------:R-:W3:Y:S01]  /*08d0*/  @P1 LDG.E R23, desc[UR6][R14.64+0xb8] ;  /* 0x0000b8060e171981 */ /* 0x000ee2000c1e1900 */
[----:B--2---:R-:W-:Y:S02]  /*08e0*/  @P0 LOP3.LUT R7, R7, R22, RZ, 0x3c, !PT ;  /* 0x0000001607070212 */ /* 0x004fe400078e3cff */
[----:B------:R-:W-:Y:S01]  /*08f0*/  LOP3.LUT P0, RZ, R24, 0x8000, RZ, 0xc0, !PT ;  /* 0x0000800018ff7812 */ /* 0x000fe2000780c0ff */
[----:B------:R-:W2:Y:S04]  /*0900*/  @P1 LDG.E R22, desc[UR6][R14.64+0xb4] ;  /* 0x0000b4060e161981 */ /* 0x000ea8000c1e1900 */
[----:B------:R-:W2:Y:S01]  /*0910*/  @P1 LDG.E R24, desc[UR6][R14.64+0xbc] ;  /* 0x0000bc060e181981 */ /* 0x000ea2000c1e1900 */
[----:B---3--:R-:W-:Y:S02]  /*0920*/  @P1 LOP3.LUT R6, R6, R23, RZ, 0x3c, !PT ;  /* 0x0000001706061212 */ /* 0x008fe400078e3cff */
[----:B----4-:R-:W-:Y:S01]  /*0930*/  @P1 LOP3.LUT R4, R4, R25, RZ, 0x3c, !PT ;  /* 0x0000001904041212 */ /* 0x010fe200078e3cff */
[----:B------:R-:W3:Y:S04]  /*0940*/  @P2 LDG.E R23, desc[UR6][R14.64+0xcc] ;  /* 0x0000cc060e172981 */ /* 0x000ee8000c1e1900 */
[----:B------:R-:W4:Y:S01]  /*0950*/  @P2 LDG.E R25, desc[UR6][R14.64+0xd4] ;  /* 0x0000d4060e192981 */ /* 0x000f22000c1e1900 */
[----:B--2---:R-:W-:-:S03]  /*0960*/  @P1 LOP3.LUT R3, R3, R22, RZ, 0x3c, !PT ;  /* 0x0000001603031212 */ /* 0x004fc600078e3cff */
[----:B------:R-:W2:Y:S01]  /*0970*/  @P2 LDG.E R22, desc[UR6][R14.64+0xc8] ;  /* 0x0000c8060e162981 */ /* 0x000ea2000c1e1900 */
[----:B------:R-:W-:-:S03]  /*0980*/  @P1 LOP3.LUT R7, R7, R24, RZ, 0x3c, !PT ;  /* 0x0000001807071212 */ /* 0x000fc600078e3cff */
[----:B------:R-:W2:Y:S01]  /*0990*/  @P2 LDG.E R24, desc[UR6][R14.64+0xd0] ;  /* 0x0000d0060e182981 */ /* 0x000ea2000c1e1900 */
[----:B---3--:R-:W-:-:S03]  /*09a0*/  @P2 LOP3.LUT R6, R6, R23, RZ, 0x3c, !PT ;  /* 0x0000001706062212 */ /* 0x008fc600078e3cff */
[----:B------:R-:W3:Y:S01]  /*09b0*/  @P3 LDG.E R23, desc[UR6][R14.64+0xe0] ;  /* 0x0000e0060e173981 */ /* 0x000ee2000c1e1900 */
[----:B----4-:R-:W-:-:S03]  /*09c0*/  @P2 LOP3.LUT R4, R4, R25, RZ, 0x3c, !PT ;  /* 0x0000001904042212 */ /* 0x010fc600078e3cff */
        /* <DEDUP_REMOVED lines=13> */
[----:B------:R-:W-:Y:S02]  /*0aa0*/  @P1 LOP3.LUT R5, R5, R26, RZ, 0x3c, !PT ;  /* 0x0000001a05051212 */ /* 0x000fe400078e3cff */
[----:B---3--:R-:W-:Y:S01]  /*0ab0*/  @P4 LOP3.LUT R6, R6, R23, RZ, 0x3c, !PT ;  /* 0x0000001706064212 */ /* 0x008fe200078e3cff */
[----:B------:R-:W3:Y:S01]  /*0ac0*/  @P3 LDG.E R26, desc[UR6][R14.64+0xec] ;  /* 0x0000ec060e1a3981 */ /* 0x000ee2000c1e1900 */
[----:B----4-:R-:W-:-:S03]  /*0ad0*/  @P4 LOP3.LUT R4, R4, R25, RZ, 0x3c, !PT ;  /* 0x0000001904044212 */ /* 0x010fc600078e3cff */
[----:B------:R-:W4:Y:S04]  /*0ae0*/  @P5 LDG.E R23, desc[UR6][R14.64+0x108] ;  /* 0x000108060e175981 */ /* 0x000f28000c1e1900 */
[----:B------:R-:W4:Y:S01]  /*0af0*/  @P5 LDG.E R25, desc[UR6][R14.64+0x110] ;  /* 0x000110060e195981 */ /* 0x000f22000c1e1900 */
[----:B--2---:R-:W-:-:S03]  /*0b00*/  @P4 LOP3.LUT R3, R3, R22, RZ, 0x3c, !PT ;  /* 0x0000001603034212 */ /* 0x004fc600078e3cff */
[----:B------:R-:W2:Y:S01]  /*0b10*/  @P5 LDG.E R22, desc[UR6][R14.64+0x104] ;  /* 0x000104060e165981 */ /* 0x000ea2000c1e1900 */
[----:B------:R-:W-:-:S03]  /*0b20*/  @P4 LOP3.LUT R7, R7, R24, RZ, 0x3c, !PT ;  /* 0x0000001807074212 */ /* 0x000fc600078e3cff */
[----:B------:R-:W2:Y:S01]  /*0b30*/  @P5 LDG.E R24, desc[UR6][R14.64+0x10c] ;  /* 0x00010c060e185981 */ /* 0x000ea2000c1e1900 */
[----:B------:R-:W-:-:S03]  /*0b40*/  @P2 LOP3.LUT R5, R5, R28, RZ, 0x3c, !PT ;  /* 0x0000001c05052212 */ /* 0x000fc600078e3cff */
[----:B------:R-:W2:Y:S01]  /*0b50*/  @P4 LDG.E R28, desc[UR6][R14.64+0x100] ;  /* 0x000100060e1c4981 */ /* 0x000ea2000c1e1900 */
[----:B---3--:R-:W-:Y:S02]  /*0b60*/  @P3 LOP3.LUT R5, R5, R26, RZ, 0x3c, !PT ;  /* 0x0000001a05053212 */ /* 0x008fe400078e3cff */
[----:B----4-:R-:W-:Y:S01]  /*0b70*/  @P5 LOP3.LUT R6, R6, R23, RZ, 0x3c, !PT ;  /* 0x0000001706065212 */ /* 0x010fe200078e3cff */
[----:B------:R-:W3:Y:S01]  /*0b80*/  @P5 LDG.E R26, desc[UR6][R14.64+0x114] ;  /* 0x000114060e1a5981 */ /* 0x000ee2000c1e1900 */
[----:B------:R-:W-:-:S03]  /*0b90*/  @P5 LOP3.LUT R4, R4, R25, RZ, 0x3c, !PT ;  /* 0x0000001904045212 */ /* 0x000fc600078e3cff */
        /* <DEDUP_REMOVED lines=8> */
[----:B---3--:R-:W-:-:S03]  /*0c20*/  @P5 LOP3.LUT R5, R5, R26, RZ, 0x3c, !PT ;  /* 0x0000001a05055212 */ /* 0x008fc600078e3cff */
[----:B------:R-:W3:Y:S01]  /*0c30*/  @P0 LDG.E R26, desc[UR6][R14.64+0x13c] ;  /* 0x00013c060e1a0981 */ /* 0x000ee2000c1e1900 */
[----:B----4-:R-:W-:-:S03]  /*0c40*/  @P6 LOP3.LUT R6, R6, R23, RZ, 0x3c, !PT ;  /* 0x0000001706066212 */ /* 0x010fc600078e3cff */
[----:B------:R-:W4:Y:S01]  /*0c50*/  @P0 LDG.E R23, desc[UR6][R14.64+0x130] ;  /* 0x000130060e170981 */ /* 0x000f22000c1e1900 */
[----:B------:R-:W-:-:S03]  /*0c60*/  @P6 LOP3.LUT R4, R4, R25, RZ, 0x3c, !PT ;  /* 0x0000001904046212 */ /* 0x000fc600078e3cff */
[----:B------:R-:W3:Y:S01]  /*0c70*/  @P0 LDG.E R25, desc[UR6][R14.64+0x138] ;  /* 0x000138060e190981 */ /* 0x000ee2000c1e1900 */
[----:B--2---:R-:W-:-:S03]  /*0c80*/  @P6 LOP3.LUT R3, R3, R22, RZ, 0x3c, !PT ;  /* 0x0000001603036212 */ /* 0x004fc600078e3cff */
[----:B------:R-:W2:Y:S01]  /*0c90*/  @P0 LDG.E R22, desc[UR6][R14.64+0x12c] ;  /* 0x00012c060e160981 */ /* 0x000ea2000c1e1900 */
[----:B------:R-:W-:-:S03]  /*0ca0*/  @P6 LOP3.LUT R7, R7, R24, RZ, 0x3c, !PT ;  /* 0x0000001807076212 */ /* 0x000fc600078e3cff */
[----:B------:R-:W2:Y:S01]  /*0cb0*/  @P0 LDG.E R24, desc[UR6][R14.64+0x134] ;  /* 0x000134060e180981 */ /* 0x000ea2000c1e1900 */
[----:B------:R-:W-:-:S04]  /*0cc0*/  UIADD3 UR4, UPT, UPT, UR4, 0x10, URZ ;  /* 0x0000001004047890 */ /* 0x000fc8000fffe0ff */
[----:B------:R-:W-:Y:S01]  /*0cd0*/  UISETP.NE.AND UP0, UPT, UR4, 0x20, UPT ;  /* 0x000000200400788c */ /* 0x000fe2000bf05270 */
[----:B------:R-:W-:Y:S02]  /*0ce0*/  @P6 LOP3.LUT R5, R5, R28, RZ, 0x3c, !PT ;  /* 0x0000001c05056212 */ /* 0x000fe400078e3cff */
[----:B----4-:R-:W-:Y:S02]  /*0cf0*/  @P0 LOP3.LUT R6, R6, R23, RZ, 0x3c, !PT ;  /* 0x0000001706060212 */ /* 0x010fe400078e3cff */
[----:B---3--:R-:W-:Y:S02]  /*0d00*/  @P0 LOP3.LUT R5, R5, R26, RZ, 0x3c, !PT ;  /* 0x0000001a05050212 */ /* 0x008fe400078e3cff */
[----:B------:R-:W-:Y:S02]  /*0d10*/  @P0 LOP3.LUT R4, R4, R25, RZ, 0x3c, !PT ;  /* 0x0000001904040212 */ /* 0x000fe400078e3cff */
[----:B--2---:R-:W-:Y:S02]  /*0d20*/  @P0 LOP3.LUT R3, R3, R22, RZ, 0x3c, !PT ;  /* 0x0000001603030212 */ /* 0x004fe400078e3cff */
[----:B------:R-:W-:Y:S01]  /*0d30*/  @P0 LOP3.LUT R7, R7, R24, RZ, 0x3c, !PT ;  /* 0x0000001807070212 */ /* 0x000fe200078e3cff */
[----:B------:R-:W-:Y:S06]  /*0d40*/  BRA.U UP0, `(.L_x_22) ;  /* 0xfffffff5004c7547 */ /* 0x000fec000b83ffff */
[----:B------:R-:W-:-:S05]  /*0d50*/  VIADD R18, R18, 0x1 ;  /* 0x0000000112127836 */ /* 0x000fca0000000000 */
[----:B------:R-:W-:-:S13]  /*0d60*/  ISETP.NE.AND P0, PT, R18, 0x5, PT ;  /* 0x000000051200780c */ /* 0x000fda0003f05270 */
[----:B------:R-:W-:Y:S05]  /*0d70*/  @P0 BRA `(.L_x_23) ;  /* 0xfffffff400300947 */ /* 0x000fea000383ffff */
[----:B------:R1:W-:Y:S01]  /*0d80*/  STL.64 [R1+0x8], R6 ;  /* 0x0000080601007387 */ /* 0x0003e20000100a00 */
[----:B------:R-:W-:-:S03]  /*0d90*/  ISETP.NE.U32.AND P0, PT, R19, 0x1, PT ;  /* 0x000000011300780c */ /* 0x000fc60003f05070 */
[----:B------:R1:W-:Y:S01]  /*0da0*/  STL [R1+0x4], R3 ;  /* 0x0000040301007387 */ /* 0x0003e20000100800 */
[----:B------:R-:W-:-:S03]  /*0db0*/  ISETP.NE.AND.EX P0, PT, RZ, RZ, PT, P0 ;  /* 0x000000ffff00720c */ /* 0x000fc60003f05300 */
[----:B------:R1:W-:Y:S10]  /*0dc0*/  STL.64 [R1+0x10], R4 ;  /* 0x0000100401007387 */ /* 0x0003f40000100a00 */
[----:B------:R-:W-:Y:S05]  /*0dd0*/  @!P0 BRA `(.L_x_21) ;  /* 0x0000001400f48947 */ /* 0x000fea0003800000 */
[----:B------:R-:W-:Y:S01]  /*0de0*/  UMOV UR4, URZ ;  /* 0x000000ff00047c82 */ /* 0x000fe20008000000 */
[----:B------:R-:W-:Y:S01]  /*0df0*/  IMAD.MOV.U32 R18, RZ, RZ, RZ ;  /* 0x000000ffff127224 */ /* 0x000fe200078e00ff */
[----:B-1----:R-:W-:Y:S01]  /*0e00*/  CS2R R6, SRZ ;  /* 0x0000000000067805 */ /* 0x002fe2000001ff00 */
[----:B------:R-:W-:Y:S02]  /*0e10*/  IMAD.MOV.U32 R4, RZ, RZ, RZ ;  /* 0x000000ffff047224 */ /* 0x000fe400078e00ff */
[----:B------:R-:W-:Y:S02]  /*0e20*/  IMAD.MOV.U32 R3, RZ, RZ, RZ ;  /* 0x000000ffff037224 */ /* 0x000fe400078e00ff */
[----:B------:R-:W-:-:S07]  /*0e30*/  IMAD.U32 R5, RZ, RZ, UR4 ;  /* 0x00000004ff057e24 */ /* 0x000fce000f8e00ff */
.L_x_25:
[----:B------:R-:W-:-:S06]  /*0e40*/  IMAD R20, R18, 0x4, R1 ;  /* 0x0000000412147824 */ /* 0x000fcc00078e0201 */
[----:B------:R-:W5:Y:S01]  /*0e50*/  LDL R20, [R20+0x4] ;  /* 0x0000040014147983 */ /* 0x000f620000100800 */
[----:B------:R-:W-:Y:S01]  /*0e60*/  IMAD.SHL.U32 R21, R18, 0x20, RZ ;  /* 0x0000002012157824 */ /* 0x000fe200078e00ff */
[----:B------:R-:W-:-:S06]  /*0e70*/  UMOV UR4, URZ ;  /* 0x000000ff00047c82 */ /* 0x000fcc0008000000 */
.L_x_24:
[----:B-----5:R-:W-:Y:S01]  /*0e80*/  SHF.R.U32.HI R24, RZ, UR4, R20 ;  /* 0x00000004ff187c19 */ /* 0x020fe20008011614 */
[----:B------:R-:W-:-:S03]  /*0e90*/  VIADD R14, R21, UR4 ;  /* 0x00000004150e7c36 */ /* 0x000fc60008000000 */
[----:B------:R-:W-:-:S04]  /*0ea0*/  LOP3.LUT R15, R24, 0x1, RZ, 0xc0, !PT ;  /* 0x00000001180f7812 */ /* 0x000fc800078ec0ff */
[----:B------:R-:W-:Y:S01]  /*0eb0*/  ISETP.NE.U32.AND P0, PT, R15, 0x1, PT ;  /* 0x000000010f00780c */ /* 0x000fe20003f05070 */
[----:B------:R-:W-:-:S03]  /*0ec0*/  IMAD R15, R14, 0x5, RZ ;  /* 0x000000050e0f7824 */ /* 0x000fc600078e02ff */
[----:B------:R-:W-:Y:S01]  /*0ed0*/  R2P PR, R24, 0x7e ;  /* 0x0000007e18007804 */ /* 0x000fe20000000000 */
[----:B------:R-:W-:-:S08]  /*0ee0*/  IMAD.WIDE.U32 R14, R15, 0x4, R10 ;  /* 0x000000040f0e7825 */ /* 0x000fd000078e000a */
[----:B------:R-:W2:Y:S04]  /*0ef0*/  @!P0 LDG.E R26, desc[UR6][R14.64+0x10] ;  /* 0x000010060e1a8981 */ /* 0x000ea8000c1e1900 */
        /* <DEDUP_REMOVED lines=173> */
[----:B------:R-:W-:Y:S05]  /*19d0*/  @P0 BRA `(.L_x_21) ;  /* 0x0000000800f40947 */ /* 0x000fea0003800000 */
[----:B------:R-:W-:Y:S01]  /*19e0*/  UMOV UR4, URZ ;  /* 0x000000ff00047c82 */ /* 0x000fe20008000000 */
[----:B------:R-:W-:Y:S01]  /*19f0*/  IMAD.MOV.U32 R18, RZ, RZ, RZ ;  /* 0x000000ffff127224 */ /* 0x000fe200078e00ff */
[----:B--2---:R-:W-:Y:S01]  /*1a00*/  CS2R R6, SRZ ;  /* 0x0000000000067805 */ /* 0x004fe2000001ff00 */
[----:B------:R-:W-:Y:S02]  /*1a10*/  IMAD.MOV.U32 R4, RZ, RZ, RZ ;  /* 0x000000ffff047224 */ /* 0x000fe400078e00ff */
[----:B------:R-:W-:Y:S02]  /*1a20*/  IMAD.MOV.U32 R3, RZ, RZ, RZ ;  /* 0x000000ffff037224 */ /* 0x000fe400078e00ff */
[----:B------:R-:W-:-:S07]  /*1a30*/  IMAD.U32 R5, RZ, RZ, UR4 ;  /* 0x00000004ff057e24 */ /* 0x000fce000f8e00ff */
.L_x_27:
[----:B------:R-:W-:-:S06]  /*1a40*/  IMAD R19, R18, 0x4, R1 ;  /* 0x0000000412137824 */ /* 0x000fcc00078e0201 */
[----:B------:R-:W5:Y:S01]  /*1a50*/  LDL R19, [R19+0x4] ;  /* 0x0000040013137983 */ /* 0x000f620000100800 */
[----:B------:R-:W-:Y:S01]  /*1a60*/  IMAD.SHL.U32 R20, R18, 0x20, RZ ;  /* 0x0000002012147824 */ /* 0x000fe200078e00ff */
[----:B------:R-:W-:-:S06]  /*1a70*/  UMOV UR4, URZ ;  /* 0x000000ff00047c82 */ /* 0x000fcc0008000000 */
.L_x_26:
        /* <DEDUP_REMOVED lines=9> */
[----:B------:R-:W4:Y:S04]  /*1b10*/  @P2 LDG.E R26, desc[UR6][R14.64+0x38] ;  /* 0x000038060e1a2981 */ /* 0x000f28000c1e1900 */
[----:B------:R-:W4:Y:S04]  /*1b20*/  @P3 LDG.E R28, desc[UR6][R14.64+0x4c] ;  /* 0x00004c060e1c3981 */ /* 0x000f28000c1e1900 */
[----:B------:R-:W4:Y:S04]  /*1b30*/  @!P0 LDG.E R21, desc[UR6][R14.64+0x4] ;  /* 0x000004060e158981 */ /* 0x000f28000c1e1900 */
[----:B------:R-:W4:Y:S01]  /*1b40*/  @P1 LDG.E R25, desc[UR6][R14.64+0x20] ;  /* 0x000020060e191981 */ /* 0x000f22000c1e1900 */
[----:B--2---:R-:W-:-:S03]  /*1b50*/  @!P0 LOP3.LUT R5, R5, R22, RZ, 0x3c, !PT ;  /* 0x0000001605058212 */ /* 0x004fc600078e3cff */
[----:B------:R-:W2:Y:S01]  /*1b60*/  @!P0 LDG.E R22, desc[UR6][R14.64] ;  /* 0x000000060e168981 */ /* 0x000ea2000c1e1900 */
[----:B---3--:R-:W-:-:S03]  /*1b70*/  @P1 LOP3.LUT R5, R5, R24, RZ, 0x3c, !PT ;  /* 0x0000001805051212 */ /* 0x008fc600078e3cff */
[----:B------:R-:W3:Y:S01]  /*1b80*/  @P4 LDG.E R24, desc[UR6][R14.64+0x60] ;  /* 0x000060060e184981 */ /* 0x000ee2000c1e1900 */
[----:B----4-:R-:W-:-:S03]  /*1b90*/  @P2 LOP3.LUT R5, R5, R26, RZ, 0x3c, !PT ;  /* 0x0000001a05052212 */ /* 0x010fc600078e3cff */
[----:B------:R-:W4:Y:S01]  /*1ba0*/  @P5 LDG.E R26, desc[UR6][R14.64+0x74] ;  /* 0x000074060e1a5981 */ /* 0x000f22000c1e1900 */
[----:B------:R-:W-:Y:S02]  /*1bb0*/  @P3 LOP3.LUT R5, R5, R28, RZ, 0x3c, !PT ;  /* 0x0000001c05053212 */ /* 0x000fe400078e3cff */
[----:B------:R-:W-:Y:S02]  /*1bc0*/  @!P0 LOP3.LUT R6, R6, R21, RZ, 0x3c, !PT ;  /* 0x0000001506068212 */ /* 0x000fe400078e3cff */
[----:B------:R-:W4:Y:S01]  /*1bd0*/  @!P0 LDG.E R21, desc[UR6][R14.64+0xc] ;  /* 0x00000c060e158981 */ /* 0x000f22000c1e1900 */
[----:B--2---:R-:W-:-:S03]  /*1be0*/  @!P0 LOP3.LUT R3, R3, R22, RZ, 0x3c, !PT ;  /* 0x0000001603038212 */ /* 0x004fc600078e3cff */
[----:B------:R-:W2:Y:S01]  /*1bf0*/  @!P0 LDG.E R22, desc[UR6][R14.64+0x8] ;  /* 0x000008060e168981 */ /* 0x000ea2000c1e1900 */
[----:B---3--:R-:W-:-:S03]  /*1c00*/  @P4 LOP3.LUT R5, R5, R24, RZ, 0x3c, !PT ;  /* 0x0000001805054212 */ /* 0x008fc600078e3cff */
[----:B------:R-:W3:Y:S01]  /*1c10*/  @P1 LDG.E R24, desc[UR6][R14.64+0x14] ;  /* 0x000014060e181981 */ /* 0x000ee2000c1e1900 */
[----:B----4-:R-:W-:-:S03]  /*1c20*/  @!P0 LOP3.LUT R4, R4, R21, RZ, 0x3c, !PT ;  /* 0x0000001504048212 */ /* 0x010fc600078e3cff */
[----:B------:R-:W4:Y:S01]  /*1c30*/  @P1 LDG.E R21, desc[UR6][R14.64+0x18] ;  /* 0x000018060e151981 */ /* 0x000f22000c1e1900 */
[----:B--2---:R-:W-:-:S03]  /*1c40*/  @!P0 LOP3.LUT R7, R7, R22, RZ, 0x3c, !PT ;  /* 0x0000001607078212 */ /* 0x004fc600078e3cff */
[----:B------:R-:W2:Y:S01]  /*1c50*/  @P1 LDG.E R22, desc[UR6][R14.64+0x1c] ;  /* 0x00001c060e161981 */ /* 0x000ea2000c1e1900 */
[----:B---3--:R-:W-:-:S03]  /*1c60*/  @P1 LOP3.LUT R3, R3, R24, RZ, 0x3c, !PT ;  /* 0x0000001803031212 */ /* 0x008fc600078e3cff */
[----:B------:R-:W3:Y:S01]  /*1c70*/  @P2 LDG.E R24, desc[UR6][R14.64+0x28] ;  /* 0x000028060e182981 */ /* 0x000ee2000c1e1900 */
[----:B------:R-:W-:-:S03]  /*1c80*/  @P1 LOP3.LUT R4, R4, R25, RZ, 0x3c, !PT ;  /* 0x0000001904041212 */ /* 0x000fc600078e3cff */
[----:B------:R-:W3:Y:S01]  /*1c90*/  @P2 LDG.E R25, desc[UR6][R14.64+0x34] ;  /* 0x000034060e192981 */ /* 0x000ee2000c1e1900 */
[----:B----4-:R-:W-:-:S03]  /*1ca0*/  @P1 LOP3.LUT R6, R6, R21, RZ, 0x3c, !PT ;  /* 0x0000001506061212 */ /* 0x010fc600078e3cff */
[----:B------:R-:W4:Y:S01]  /*1cb0*/  @P2 LDG.E R21, desc[UR6][R14.64+0x2c] ;  /* 0x00002c060e152981 */ /* 0x000f22000c1e1900 */
[----:B--2---:R-:W-:-:S03]  /*1cc0*/  @P1 LOP3.LUT R7, R7, R22, RZ, 0x3c, !PT ;  /* 0x0000001607071212 */ /* 0x004fc600078e3cff */
        /* <DEDUP_REMOVED lines=27> */
[----:B------:R-:W-:Y:S02]  /*1e80*/  LOP3.LUT P0, RZ, R23, 0x80, RZ, 0xc0, !PT ;  /* 0x0000008017ff7812 */ /* 0x000fe4000780c0ff */
[----:B------:R-:W-:Y:S02]  /*1e90*/  @P5 LOP3.LUT R4, R4, R25, RZ, 0x3c, !PT ;  /* 0x0000001904045212 */ /* 0x000fe400078e3cff */
        /* <DEDUP_REMOVED lines=17> */
[----:B------:R-:W-:Y:S02]  /*1fb0*/  @P6 LOP3.LUT R5, R5, R26, RZ, 0x3c, !PT ;  /* 0x0000001a05056212 */ /* 0x000fe400078e3cff */
[----:B------:R-:W-:Y:S02]  /*1fc0*/  @P0 LOP3.LUT R4, R4, R25, RZ, 0x3c, !PT ;  /* 0x0000001904040212 */ /* 0x000fe400078e3cff */
[----:B----4-:R-:W-:Y:S02]  /*1fd0*/  @P0 LOP3.LUT R6, R6, R21, RZ, 0x3c, !PT ;  /* 0x0000001506060212 */ /* 0x010fe400078e3cff */
[----:B--2---:R-:W-:Y:S02]  /*1fe0*/  @P0 LOP3.LUT R7, R7, R22, RZ, 0x3c, !PT ;  /* 0x0000001607070212 */ /* 0x004fe400078e3cff */
[----:B---3--:R-:W-:Y:S02]  /*1ff0*/  @P0 LOP3.LUT R5, R5, R24, RZ, 0x3c, !PT ;  /* 0x0000001805050212 */ /* 0x008fe400078e3cff */
[----:B------:R-:W-:-:S13]  /*2000*/  R2P PR, R23.B1, 0x7f ;  /* 0x0000007f17007804 */ /* 0x000fda0000001000 */
[----:B------:R-:W2:Y:S04]  /*2010*/  @P0 LDG.E R22, desc[UR6][R14.64+0xb0] ;  /* 0x0000b0060e160981 */ /* 0x000ea8000c1e1900 */
[----:B------:R-:W3:Y:S04]  /*2020*/  @P1 LDG.E R24, desc[UR6][R14.64+0xc4] ;  /* 0x0000c4060e181981 */ /* 0x000ee8000c1e1900 */
[----:B------:R-:W4:Y:S04]  /*2030*/  @P2 LDG.E R26, desc[UR6][R14.64+0xd8] ;  /* 0x0000d8060e1a2981 */ /* 0x000f28000c1e1900 */
[----:B------:R-:W4:Y:S04]  /*2040*/  @P3 LDG.E R28, desc[UR6][R14.64+0xec] ;  /* 0x0000ec060e1c3981 */ /* 0x000f28000c1e1900 */
[----:B------:R-:W4:Y:S04]  /*2050*/  @P0 LDG.E R21, desc[UR6][R14.64+0xa4] ;  /* 0x0000a4060e150981 */ /* 0x000f28000c1e1900 */
[----:B------:R-:W4:Y:S01]  /*2060*/  @P0 LDG.E R25, desc[UR6][R14.64+0xac] ;  /* 0x0000ac060e190981 */ /* 0x000f22000c1e1900 */
[----:B--2---:R-:W-:-:S03]  /*2070*/  @P0 LOP3.LUT R5, R5, R22, RZ, 0x3c, !PT ;  /* 0x0000001605050212 */ /* 0x004fc600078e3cff */
[----:B------:R-:W2:Y:S01]  /*2080*/  @P0 LDG.E R22, desc[UR6][R14.64+0xa0] ;  /* 0x0000a0060e160981 */ /* 0x000ea2000c1e1900 */
[----:B---3--:R-:W-:-:S03]  /*2090*/  @P1 LOP3.LUT R5, R5, R24, RZ, 0x3c, !PT ;  /* 0x0000001805051212 */ /* 0x008fc600078e3cff */
[----:B------:R-:W3:Y:S01]  /*20a0*/  @P4 LDG.E R24, desc[UR6][R14.64+0x100] ;  /* 0x000100060e184981 */ /* 0x000ee2000c1e1900 */
[----:B----4-:R-:W-:-:S03]  /*20b0*/  @P2 LOP3.LUT R5, R5, R26, RZ, 0x3c, !PT ;  /* 0x0000001a05052212 */ /* 0x010fc600078e3cff */
[----:B------:R-:W4:Y:S01]  /*20c0*/  @P6 LDG.E R26, desc[UR6][R14.64+0x128] ;  /* 0x000128060e1a6981 */ /* 0x000f22000c1e1900 */
[----:B------:R-:W-:Y:S02]  /*20d0*/  @P3 LOP3.LUT R5, R5, R28, RZ, 0x3c, !PT ;  /* 0x0000001c05053212 */ /* 0x000fe400078e3cff */
[----:B--2---:R-:W-:Y:S02]  /*20e0*/  @P0 LOP3.LUT R3, R3, R22, RZ, 0x3c, !PT ;  /* 0x0000001603030212 */ /* 0x004fe400078e3cff */
[----:B------:R-:W2:Y:S01]  /*20f0*/  @P0 LDG.E R22, desc[UR6][R14.64+0xa8] ;  /* 0x0000a8060e160981 */ /* 0x000ea2000c1e1900 */
[----:B---3--:R-:W-:-:S03]  /*2100*/  @P4 LOP3.LUT R5, R5, R24, RZ, 0x3c, !PT ;  /* 0x0000001805054212 */ /* 0x008fc600078e3cff */
[----:B------:R-:W3:Y:S01]  /*2110*/  @P5 LDG.E R24, desc[UR6][R14.64+0x114] ;  /* 0x000114060e185981 */ /* 0x000ee2000c1e1900 */
[----:B------:R-:W-:-:S03]  /*2120*/  @P0 LOP3.LUT R6, R6, R21, RZ, 0x3c, !PT ;  /* 0x0000001506060212 */ /* 0x000fc600078e3cff */
        /* <DEDUP_REMOVED lines=8> */
[----:B------:R-:W-:Y:S01]  /*21b0*/  LOP3.LUT P0, RZ, R23, 0x8000, RZ, 0xc0, !PT ;  /* 0x0000800017ff7812 */ /* 0x000fe2000780c0ff */
        /* <DEDUP_REMOVED lines=8> */
[----:B------:R-:W-:-:S03]  /*2240*/  @P2 LOP3.LUT R6, R6, R23, RZ, 0x3c, !PT ;  /* 0x0000001706062212 */ /* 0x000fc600078e3cff */
[----:B------:R-:W4:Y:S01]  /*2250*/  @P3 LDG.E R23, desc[UR6][R14.64+0xe8] ;  /* 0x0000e8060e173981 */ /* 0x000f22000c1e1900 */
[----:B--2---:R-:W-:-:S03]  /*2260*/  @P2 LOP3.LUT R3, R3, R22, RZ, 0x3c, !PT ;  /* 0x0000001603032212 */ /* 0x004fc600078e3cff */
[----:B------:R-:W2:Y:S01]  /*2270*/  @P3 LDG.E R22, desc[UR6][R14.64+0xdc] ;  /* 0x0000dc060e163981 */ /* 0x000ea2000c1e1900 */
[----:B---3--:R-:W-:-:S03]  /*2280*/  @P2 LOP3.LUT R7, R7, R24, RZ, 0x3c, !PT ;  /* 0x0000001807072212 */ /* 0x008fc600078e3cff */
[----:B------:R-:W3:Y:S01]  /*2290*/  @P3 LDG.E R24, desc[UR6][R14.64+0xe4] ;  /* 0x0000e4060e183981 */ /* 0x000ee2000c1e1900 */
[----:B------:R-:W-:Y:S02]  /*22a0*/  @P6 LOP3.LUT R5, R5, R26, RZ, 0x3c, !PT ;  /* 0x0000001a05056212 */ /* 0x000fe400078e3cff */
[----:B------:R-:W-:Y:S01]  /*22b0*/  @P2 LOP3.LUT R4, R4, R25, RZ, 0x3c, !PT ;  /* 0x0000001904042212 */ /* 0x000fe200078e3cff */
[----:B------:R-:W3:Y:S01]  /*22c0*/  @P4 LDG.E R26, desc[UR6][R14.64+0xf0] ;  /* 0x0000f0060e1a4981 */ /* 0x000ee2000c1e1900 */
[----:B----4-:R-:W-:-:S03]  /*22d0*/  @P3 LOP3.LUT R6, R6, R21, RZ, 0x3c, !PT ;  /* 0x0000001506063212 */ /* 0x010fc600078e3cff */
[----:B------:R-:W4:Y:S01]  /*22e0*/  @P4 LDG.E R21, desc[UR6][R14.64+0xf4] ;  /* 0x0000f4060e154981 */ /* 0x000f22000c1e1900 */
[----:B------:R-:W-:-:S03]  /*22f0*/  @P3 LOP3.LUT R4, R4, R23, RZ, 0x3c, !PT ;  /* 0x0000001704043212 */ /* 0x000fc600078e3cff */
[----:B------:R-:W4:Y:S04]  /*2300*/  @P4 LDG.E R23, desc[UR6][R14.64+0xfc] ;  /* 0x0000fc060e174981 */ /* 0x000f28000c1e1900 */
        /* <DEDUP_REMOVED lines=23> */
[----:B---3--:R-:W-:Y:S02]  /*2480*/  @P6 LOP3.LUT R3, R3, R24, RZ, 0x3c, !PT ;  /* 0x0000001803036212 */ /* 0x008fe400078e3cff */
[----:B------:R-:W-:Y:S01]  /*2490*/  @P6 LOP3.LUT R7, R7, R26, RZ, 0x3c, !PT ;  /* 0x0000001a07076212 */ /* 0x000fe200078e3cff */
[----:B------:R-:W3:Y:S04]  /*24a0*/  @P0 LDG.E R24, desc[UR6][R14.64+0x134] ;  /* 0x000134060e180981 */ /* 0x000ee8000c1e1900 */
[----:B------:R-:W3:Y:S01]  /*24b0*/  @P0 LDG.E R26, desc[UR6][R14.64+0x13c] ;  /* 0x00013c060e1a0981 */ /* 0x000ee2000c1e1900 */
[----:B------:R-:W-:-:S04]  /*24c0*/  UIADD3 UR4, UPT, UPT, UR4, 0x10, URZ ;  /* 0x0000001004047890 */ /* 0x000fc8000fffe0ff */
[----:B------:R-:W-:Y:S01]  /*24d0*/  UISETP.NE.AND UP0, UPT, UR4, 0x20, UPT ;  /* 0x000000200400788c */ /* 0x000fe2000bf05270 */
[----:B----4-:R-:W-:Y:S02]  /*24e0*/  @P6 LOP3.LUT R4, R4, R21, RZ, 0x3c, !PT ;  /* 0x0000001504046212 */ /* 0x010fe400078e3cff */
[----:B------:R-:W-:Y:S02]  /*24f0*/  @P0 LOP3.LUT R6, R6, R23, RZ, 0x3c, !PT ;  /* 0x0000001706060212 */ /* 0x000fe400078e3cff */
[----:B------:R-:W-:Y:S02]  /*2500*/  @P0 LOP3.LUT R4, R4, R25, RZ, 0x3c, !PT ;  /* 0x0000001904040212 */ /* 0x000fe400078e3cff */
[----:B--2---:R-:W-:Y:S02]  /*2510*/  @P0 LOP3.LUT R3, R3, R22, RZ, 0x3c, !PT ;  /* 0x0000001603030212 */ /* 0x004fe400078e3cff */
[----:B---3--:R-:W-:Y:S02]  /*2520*/  @P0 LOP3.LUT R7, R7, R24, RZ, 0x3c, !PT ;  /* 0x0000001807070212 */ /* 0x008fe400078e3cff */
[----:B------:R-:W-:Y:S01]  /*2530*/  @P0 LOP3.LUT R5, R5, R26, RZ, 0x3c, !PT ;  /* 0x0000001a05050212 */ /* 0x000fe200078e3cff */
[----:B------:R-:W-:Y:S06]  /*2540*/  BRA.U UP0, `(.L_x_26) ;  /* 0xfffffff5004c7547 */ /* 0x000fec000b83ffff */
[----:B------:R-:W-:-:S05]  /*2550*/  VIADD R18, R18, 0x1 ;  /* 0x0000000112127836 */ /* 0x000fca0000000000 */
[----:B------:R-:W-:-:S13]  /*2560*/  ISETP.NE.AND P0, PT, R18, 0x5, PT ;  /* 0x000000051200780c */ /* 0x000fda0003f05270 */
[----:B------:R-:W-:Y:S05]  /*2570*/  @P0 BRA `(.L_x_27) ;  /* 0xfffffff400300947 */ /* 0x000fea000383ffff */
[----:B------:R3:W-:Y:S04]  /*2580*/  STL.64 [R1+0x8], R6 ;  /* 0x0000080601007387 */ /* 0x0007e80000100a00 */
[----:B------:R3:W-:Y:S04]  /*2590*/  STL [R1+0x4], R3 ;  /* 0x0000040301007387 */ /* 0x0007e80000100800 */
[----:B------:R3:W-:Y:S02]  /*25a0*/  STL.64 [R1+0x10], R4 ;  /* 0x0000100401007387 */ /* 0x0007e40000100a00 */
.L_x_21:
[----:B0-----:R-:W-:Y:S05]  /*25b0*/  BSYNC.RECONVERGENT B2 ;  /* 0x0000000000027941 */ /* 0x001fea0003800200 */
.L_x_20:
[----:B------:R-:W-:Y:S01]  /*25c0*/  ISETP.GT.U32.AND P0, PT, R16, 0x3, PT ;  /* 0x000000031000780c */ /* 0x000fe20003f04070 */
[----:B------:R-:W-:Y:S01]  /*25d0*/  VIADD R2, R2, 0x1 ;  /* 0x0000000102027836 */ /* 0x000fe20000000000 */
[--C-:B------:R-:W-:Y:S02]  /*25e0*/  SHF.R.U64 R16, R16, 0x2, R17.reuse ;  /* 0x0000000210107819 */ /* 0x100fe40000001211 */
[----:B------:R-:W-:Y:S02]  /*25f0*/  ISETP.GT.U32.AND.EX P0, PT, R17, RZ, PT, P0 ;  /* 0x000000ff1100720c */ /* 0x000fe40003f04100 */
[----:B------:R-:W-:-:S11]  /*2600*/  SHF.R.U32.HI R17, RZ, 0x2, R17 ;  /* 0x00000002ff117819 */ /* 0x000fd60000011611 */
[----:B------:R-:W-:Y:S05]  /*2610*/  @P0 BRA `(.L_x_28) ;  /* 0xffffffd800dc0947 */ /* 0x000fea000383ffff */
.L_x_19:
[----:B0-----:R-:W-:Y:S05]  /*2620*/  BSYNC.RECONVERGENT B1 ;  /* 0x0000000000017941 */ /* 0x001fea0003800200 */
.L_x_18:
[----:B-1----:R-:W-:Y:S01]  /*2630*/  SHF.R.U32.HI R2, RZ, 0x2, R3 ;  /* 0x00000002ff027819 */ /* 0x002fe20000011603 */
[----:B------:R-:W-:Y:S01]  /*2640*/  VIADD R13, R13, 0xffffffff ;  /* 0xffffffff0d0d7836 */ /* 0x000fe20000000000 */
[----:B------:R-:W-:Y:S01]  /*2650*/  ISETP.NE.AND P0, PT, R12, RZ, PT ;  /* 0x000000ff0c00720c */ /* 0x000fe20003f05270 */
[----:B------:R-:W-:Y:S01]  /*2660*/  IMAD.MOV.U32 R14, RZ, RZ, -0x740e966a ;  /* 0x8bf16996ff0e7424 */ /* 0x000fe200078e00ff */
[----:B------:R-:W-:Y:S01]  /*2670*/  LOP3.LUT R2, R2, R3, RZ, 0x3c, !PT ;  /* 0x0000000302027212 */ /* 0x000fe200078e3cff */
[----:B--23--:R-:W-:Y:S01]  /*2680*/  IMAD.SHL.U32 R3, R5, 0x10, RZ ;  /* 0x0000001005037824 */ /* 0x00cfe200078e00ff */
[----:B------:R-:W-:Y:S01]  /*2690*/  LOP3.LUT R13, R13, 0xaad26b49, RZ, 0x3c, !PT ;  /* 0xaad26b490d0d7812 */ /* 0x000fe200078e3cff */
[----:B------:R-:W-:Y:S01]  /*26a0*/  BSSY.RECONVERGENT B1, `(.L_x_29) ;  /* 0x0000261000017945 */ /* 0x000fe20003800200 */
[----:B------:R-:W-:Y:S01]  /*26b0*/  SEL R14, R14, 0xd991eb4f, !P0 ;  /* 0xd991eb4f0e0e7807 */ /* 0x000fe20004000000 */
[----:B------:R-:W-:Y:S01]  /*26c0*/  IMAD.SHL.U32 R4, R2, 0x2, RZ ;  /* 0x0000000202047824 */ /* 0x000fe200078e00ff */
[----:B------:R-:W-:Y:S01]  /*26d0*/  ISETP.NE.AND P0, PT, R8, RZ, PT ;  /* 0x000000ff0800720c */ /* 0x000fe20003f05270 */
[----:B------:R-:W-:Y:S01]  /*26e0*/  IMAD R13, R13, 0x4182bed5, RZ ;  /* 0x4182bed50d0d7824 */ /* 0x000fe200078e02ff */
[C---:B------:R-:W-:Y:S01]  /*26f0*/  LOP3.LUT R6, R14.reuse, 0x5491333, RZ, 0x3c, !PT ;  /* 0x054913330e067812 */ /* 0x040fe200078e3cff */
[----:B------:R-:W-:Y:S01]  /*2700*/  VIADD R11, R14, 0x1f123bb5 ;  /* 0x1f123bb50e0b7836 */ /* 0x000fe20000000000 */
[----:B------:R-:W-:Y:S01]  /*2710*/  LOP3.LUT R4, R2, R4, R3, 0x96, !PT ;  /* 0x0000000402047212 */ /* 0x000fe200078e9603 */
[C---:B------:R-:W-:Y:S01]  /*2720*/  VIADD R7, R13.reuse, 0x583f19 ;  /* 0x00583f190d077836 */ /* 0x040fe20000000000 */
[C---:B------:R-:W-:Y:S01]  /*2730*/  LOP3.LUT R10, R13.reuse, 0x159a55e5, RZ, 0x3c, !PT ;  /* 0x159a55e50d0a7812 */ /* 0x040fe200078e3cff */
[----:B------:R-:W-:Y:S01]  /*2740*/  VIADD R3, R13, 0x75bcd15 ;  /* 0x075bcd150d037836 */ /* 0x000fe20000000000 */
[----:B------:R-:W-:-:S02]  /*2750*/  IADD3 R2, PT, PT, R14, 0x64f0c9, R13 ;  /* 0x0064f0c90e027810 */ /* 0x000fc40007ffe00d */
[----:B------:R0:W-:Y:S01]  /*2760*/  STL.64 [R1+0x10], R6 ;  /* 0x0000100601007387 */ /* 0x0001e20000100a00 */
[----:B------:R-:W-:-:S03]  /*2770*/  LOP3.LUT R5, R4, R5, RZ, 0x3c, !PT ;  /* 0x0000000504057212 */ /* 0x000fc600078e3cff */
[----:B------:R0:W-:Y:S01]  /*2780*/  STL.64 [R1+0x8], R10 ;  /* 0x0000080a01007387 */ /* 0x0001e20000100a00 */
[----:B------:R-:W-:-:S03]  /*2790*/  IADD3 R0, PT, PT, R0, -0x26039c23, R5 ;  /* 0xd9fc63dd00007810 */ /* 0x000fc60007ffe005 */
[----:B------:R0:W-:Y:S02]  /*27a0*/  STL.64 [R1], R2 ;  /* 0x0000000201007387 */ /* 0x0001e40000100a00 */
[----:B------:R-:W-:-:S05]  /*27b0*/  IMAD.HI.U32 R4, R0, -0x33333333, RZ ;  /* 0xcccccccd00047827 */ /* 0x000fca00078e00ff */
[----:B------:R-:W-:-:S05]  /*27c0*/  SHF.R.U32.HI R5, RZ, 0x2, R4 ;  /* 0x00000002ff057819 */ /* 0x000fca0000011604 */
[----:B------:R-:W-:Y:S01]  /*27d0*/  IMAD R0, R5, -0x5, R0 ;  /* 0xfffffffb05007824 */ /* 0x000fe200078e0200 */
[----:B0-----:R-:W-:Y:S06]  /*27e0*/  @!P0 BRA `(.L_x_30) ;  /* 0x0000002400308947 */ /* 0x001fec0003800000 */
[----:B------:R-:W-:Y:S02]  /*27f0*/  IMAD.MOV.U32 R13, RZ, RZ, RZ ;  /* 0x000000ffff0d7224 */ /* 0x000fe400078e00ff */
[----:B------:R-:W-:Y:S02]  /*2800*/  IMAD.MOV.U32 R14, RZ, RZ, R8 ;  /* 0x000000ffff0e7224 */ /* 0x000fe400078e0008 */
[----:B------:R-:W-:-:S07]  /*2810*/  IMAD.MOV.U32 R15, RZ, RZ, RZ ;  /* 0x000000ffff0f7224 */ /* 0x000fce00078e00ff */
.L_x_39:
[----:B------:R-:W-:Y:S01]  /*2820*/  LOP3.LUT R19, R14, 0x3, RZ, 0xc0, !PT ;  /* 0x000000030e137812 */ /* 0x000fe200078ec0ff */
[----:B------:R-:W-:Y:S03]  /*2830*/  BSSY.RECONVERGENT B2, `(.L_x_31) ;  /* 0x0000241000027945 */ /* 0x000fe60003800200 */
[----:B------:R-:W-:-:S04]  /*2840*/  ISETP.NE.U32.AND P0, PT, R19, RZ, PT ;  /* 0x000000ff1300720c */ /* 0x000fc80003f05070 */
[----:B------:R-:W-:-:S13]  /*2850*/  ISETP.NE.AND.EX P0, PT, RZ, RZ, PT, P0 ;  /* 0x000000ffff00720c */ /* 0x000fda0003f05300 */
[----:B012---:R-:W-:Y:S05]  /*2860*/  @!P0 BRA `(.L_x_32) ;  /* 0x0000002000f48947 */ /* 0x007fea0003800000 */
[----:B------:R-:W0:Y:S01]  /*2870*/  LDC.64 R10, c[0x4][0x8] ;  /* 0x01000200ff0a7b82 */ /* 0x000e220000000a00 */
[----:B------:R-:W-:Y:S01]  /*2880*/  IMAD.MOV.U32 R18, RZ, RZ, RZ ;  /* 0x000000ffff127224 */ /* 0x000fe200078e00ff */
[----:B------:R-:W-:Y:S02]  /*2890*/  CS2R R6, SRZ ;  /* 0x0000000000067805 */ /* 0x000fe4000001ff00 */
[----:B------:R-:W-:Y:S01]  /*28a0*/  CS2R R4, SRZ ;  /* 0x0000000000047805 */ /* 0x000fe2000001ff00 */
[----:B------:R-:W-:Y:S02]  /*28b0*/  IMAD.MOV.U32 R3, RZ, RZ, RZ ;  /* 0x000000ffff037224 */ /* 0x000fe400078e00ff */
[----:B0-----:R-:W-:-:S07]  /*28c0*/  IMAD.WIDE.U32 R10, R13, 0xc80, R10 ;  /* 0x00000c800d0a7825 */ /* 0x001fce00078e000a */
.L_x_34:
[----:B------:R-:W-:-:S06]  /*28d0*/  IMAD R20, R18, 0x4, R1 ;  /* 0x0000000412147824 */ /* 0x000fcc00078e0201 */
[----:B------:R-:W5:Y:S01]  /*28e0*/  LDL R20, [R20+0x4] ;  /* 0x0000040014147983 */ /* 0x000f620000100800 */
[----:B------:R-:W-:Y:S01]  /*28f0*/  IMAD.SHL.U32 R21, R18, 0x20, RZ ;  /* 0x0000002012157824 */ /* 0x000fe200078e00ff */
[----:B------:R-:W-:-:S06]  /*2900*/  UMOV UR4, URZ ;  /* 0x000000ff00047c82 */ /* 0x000fcc0008000000 */
.L_x_33:
        /* <DEDUP_REMOVED lines=184> */
[----:B0-----:R-:W-:Y:S01]  /*3490*/  CS2R R4, SRZ ;  /* 0x0000000000047805 */ /* 0x001fe2000001ff00 */
[----:B------:R-:W-:Y:S02]  /*34a0*/  IMAD.MOV.U32 R6, RZ, RZ, RZ ;  /* 0x000000ffff067224 */ /* 0x000fe400078e00ff */
[----:B------:R-:W-:Y:S02]  /*34b0*/  IMAD.MOV.U32 R3, RZ, RZ, RZ ;  /* 0x000000ffff037224 */ /* 0x000fe400078e00ff */
[----:B------:R-:W-:-:S07]  /*34c0*/  IMAD.U32 R7, RZ, RZ, UR4 ;  /* 0x00000004ff077e24 */ /* 0x000fce000f8e00ff */
.L_x_36:
[----:B------:R-:W-:-:S06]  /*34d0*/  IMAD R20, R18, 0x4, R1 ;  /* 0x0000000412147824 */ /* 0x000fcc00078e0201 */
[----:B------:R-:W5:Y:S01]  /*34e0*/  LDL R20, [R20+0x4] ;  /* 0x0000040014147983 */ /* 0x000f620000100800 */
[----:B------:R-:W-:Y:S01]  /*34f0*/  IMAD.SHL.U32 R21, R18, 0x20, RZ ;  /* 0x0000002012157824 */ /* 0x000fe200078e00ff */
[----:B------:R-:W-:-:S06]  /*3500*/  UMOV UR4, URZ ;  /* 0x000000ff00047c82 */ /* 0x000fcc0008000000 */
.L_x_35:
        /* <DEDUP_REMOVED lines=184> */
[----:B-1----:R-:W-:Y:S01]  /*4090*/  CS2R R4, SRZ ;  /* 0x0000000000047805 */ /* 0x002fe2000001ff00 */
[----:B------:R-:W-:Y:S02]  /*40a0*/  IMAD.MOV.U32 R6, RZ, RZ, RZ ;  /* 0x000000ffff067224 */ /* 0x000fe400078e00ff */
[----:B------:R-:W-:Y:S02]  /*40b0*/  IMAD.MOV.U32 R3, RZ, RZ, RZ ;  /* 0x000000ffff037224 */ /* 0x000fe400078e00ff */
[----:B------:R-:W-:-:S07]  /*40c0*/  IMAD.U32 R7, RZ, RZ, UR4 ;  /* 0x00000004ff077e24 */ /* 0x000fce000f8e00ff */
.L_x_38:
[----:B------:R-:W-:-:S06]  /*40d0*/  IMAD R19, R18, 0x4, R1 ;  /* 0x0000000412137824 */ /* 0x000fcc00078e0201 */
[----:B------:R-:W5:Y:S01]  /*40e0*/  LDL R19, [R19+0x4] ;  /* 0x0000040013137983 */ /* 0x000f620000100800 */
[----:B------:R-:W-:Y:S01]  /*40f0*/  IMAD.SHL.U32 R20, R18, 0x20, RZ ;  /* 0x0000002012147824 */ /* 0x000fe200078e00ff */
[----:B------:R-:W-:-:S06]  /*4100*/  UMOV UR4, URZ ;  /* 0x000000ff00047c82 */ /* 0x000fcc0008000000 */
.L_x_37:
        /* <DEDUP_REMOVED lines=179> */
.L_x_32:
[----:B------:R-:W-:Y:S05]  /*4c40*/  BSYNC.RECONVERGENT B2 ;  /* 0x0000000000027941 */ /* 0x000fea0003800200 */
.L_x_31:
[C---:B------:R-:W-:Y:S01]  /*4c50*/  ISETP.GT.U32.AND P0, PT, R14.reuse, 0x3, PT ;  /* 0x000000030e00780c */ /* 0x040fe20003f04070 */
[----:B------:R-:W-:Y:S01]  /*4c60*/  VIADD R13, R13, 0x1 ;  /* 0x000000010d0d7836 */ /* 0x000fe20000000000 */
[--C-:B------:R-:W-:Y:S02]  /*4c70*/  SHF.R.U64 R14, R14, 0x2, R15.reuse ;  /* 0x000000020e0e7819 */ /* 0x100fe4000000120f */
[----:B------:R-:W-:Y:S02]  /*4c80*/  ISETP.GT.U32.AND.EX P0, PT, R15, RZ, PT, P0 ;  /* 0x000000ff0f00720c */ /* 0x000fe40003f04100 */
[----:B------:R-:W-:-:S11]  /*4c90*/  SHF.R.U32.HI R15, RZ, 0x2, R15 ;  /* 0x00000002ff0f7819 */ /* 0x000fd6000001160f */
[----:B------:R-:W-:Y:S05]  /*4ca0*/  @P0 BRA `(.L_x_39) ;  /* 0xffffffd800dc0947 */ /* 0x000fea000383ffff */
.L_x_30:
[----:B------:R-:W-:Y:S05]  /*4cb0*/  BSYNC.RECONVERGENT B1 ;  /* 0x0000000000017941 */ /* 0x000fea0003800200 */
.L_x_29:
[----:B012---:R-:W-:Y:S01]  /*4cc0*/  SHF.R.U32.HI R4, RZ, 0x2, R3 ;  /* 0x00000002ff047819 */ /* 0x007fe20000011603 */
[----:B------:R-:W-:Y:S03]  /*4cd0*/  BSSY.RECONVERGENT B1, `(.L_x_40) ;  /* 0x000001d000017945 */ /* 0x000fe60003800200 */
[----:B------:R-:W-:Y:S01]  /*4ce0*/  LOP3.LUT R4, R4, R3, RZ, 0x3c, !PT ;  /* 0x0000000304047212 */ /* 0x000fe200078e3cff */
[----:B------:R-:W-:-:S04]  /*4cf0*/  IMAD.SHL.U32 R3, R7, 0x10, RZ ;  /* 0x0000001007037824 */ /* 0x000fc800078e00ff */
[----:B------:R-:W-:-:S05]  /*4d00*/  IMAD.SHL.U32 R5, R4, 0x2, RZ ;  /* 0x0000000204057824 */ /* 0x000fca00078e00ff */
[----:B------:R-:W-:-:S04]  /*4d10*/  LOP3.LUT R4, R4, R5, R3, 0x96, !PT ;  /* 0x0000000504047212 */ /* 0x000fc800078e9603 */
[----:B------:R-:W-:-:S04]  /*4d20*/  LOP3.LUT R7, R4, R7, RZ, 0x3c, !PT ;  /* 0x0000000704077212 */ /* 0x000fc800078e3cff */
[----:B------:R-:W-:-:S05]  /*4d30*/  IADD3 R7, PT, PT, R2, 0x587c5, R7 ;  /* 0x000587c502077810 */ /* 0x000fca0007ffe007 */
[----:B------:R-:W-:-:S05]  /*4d40*/  IMAD.HI.U32 R2, R7, -0x33333333, RZ ;  /* 0xcccccccd07027827 */ /* 0x000fca00078e00ff */
[----:B------:R-:W-:-:S05]  /*4d50*/  SHF.R.U32.HI R2, RZ, 0x2, R2 ;  /* 0x00000002ff027819 */ /* 0x000fca0000011602 */
[----:B------:R-:W-:-:S04]  /*4d60*/  IMAD R7, R2, -0x5, R7 ;  /* 0xfffffffb02077824 */ /* 0x000fc800078e0207 */
[----:B------:R-:W-:-:S05]  /*4d70*/  IMAD R0, R0, 0x5, R7 ;  /* 0x0000000500007824 */ /* 0x000fca00078e0207 */
[----:B------:R-:W-:-:S13]  /*4d80*/  ISETP.GT.U32.AND P0, PT, R0, 0xe, PT ;  /* 0x0000000e0000780c */ /* 0x000fda0003f04070 */
[----:B------:R-:W-:Y:S05]  /*4d90*/  @P0 BRA `(.L_x_41) ;  /* 0x0000000000400947 */ /* 0x000fea0003800000 */
[----:B------:R-:W-:-:S05]  /*4da0*/  VIADD R0, R0, 0x6 ;  /* 0x0000000600007836 */ /* 0x000fca0000000000 */
[----:B------:R-:W-:-:S05]  /*4db0*/  LOP3.LUT R2, R0, 0xff, RZ, 0xc0, !PT ;  /* 0x000000ff00027812 */ /* 0x000fca00078ec0ff */
[----:B------:R-:W-:-:S05]  /*4dc0*/  IMAD R2, R2, 0x25, RZ ;  /* 0x0000002502027824 */ /* 0x000fca00078e02ff */
[----:B------:R-:W-:-:S05]  /*4dd0*/  SHF.R.U32.HI R2, RZ, 0x8, R2 ;  /* 0x00000008ff027819 */ /* 0x000fca0000011602 */
[----:B------:R-:W-:-:S05]  /*4de0*/  IMAD.MOV R3, RZ, RZ, -R2 ;  /* 0x000000ffff037224 */ /* 0x000fca00078e0a02 */
[----:B------:R-:W-:-:S05]  /*4df0*/  PRMT R3, R3, 0x7710, RZ ;  /* 0x0000771003037816 */ /* 0x000fca00000000ff */
[----:B------:R-:W-:-:S05]  /*4e00*/  IMAD.IADD R3, R0, 0x1, R3 ;  /* 0x0000000100037824 */ /* 0x000fca00078e0203 */
[----:B------:R-:W-:-:S04]  /*4e10*/  LOP3.LUT R3, R3, 0xfe, RZ, 0xc0, !PT ;  /* 0x000000fe03037812 */ /* 0x000fc800078ec0ff */
[----:B------:R-:W-:-:S04]  /*4e20*/  LEA.HI R3, R3, R2, RZ, 0x1f ;  /* 0x0000000203037211 */ /* 0x000fc800078ff8ff */
[----:B------:R-:W-:-:S04]  /*4e30*/  SHF.R.U32.HI R3, RZ, 0x2, R3 ;  /* 0x00000002ff037819 */ /* 0x000fc80000011603 */
[----:B------:R-:W-:-:S05]  /*4e40*/  PRMT R2, R3, 0x9910, RZ ;  /* 0x0000991003027816 */ /* 0x000fca00000000ff */
[----:B------:R-:W-:-:S04]  /*4e50*/  IMAD R2, R2, 0x7, RZ ;  /* 0x0000000702027824 */ /* 0x000fc800078e02ff */
[----:B------:R-:W-:-:S05]  /*4e60*/  IMAD.MOV R2, RZ, RZ, -R2 ;  /* 0x000000ffff027224 */ /* 0x000fca00078e0a02 */
[----:B------:R-:W-:-:S04]  /*4e70*/  PRMT R3, R2, 0x7710, RZ ;  /* 0x0000771002037816 */ /* 0x000fc800000000ff */
[----:B------:R-:W-:-:S04]  /*4e80*/  IADD3 R0, PT, PT, R0, 0x1, R3 ;  /* 0x0000000100007810 */ /* 0x000fc80007ffe003 */
[----:B------:R-:W-:-:S07]  /*4e90*/  LOP3.LUT R9, R0, 0xff, RZ, 0xc0, !PT ;  /* 0x000000ff00097812 */ /* 0x000fce00078ec0ff */
.L_x_41:
[----:B------:R-:W-:Y:S05]  /*4ea0*/  BSYNC.RECONVERGENT B1 ;  /* 0x0000000000017941 */ /* 0x000fea0003800200 */
.L_x_40:
[----:B------:R-:W-:Y:S01]  /*4eb0*/  VIADD R12, R12, 0x1 ;  /* 0x000000010c0c7836 */ /* 0x000fe20000000000 */
[----:B------:R-:W-:Y:S06]  /*4ec0*/  @P0 BRA `(.L_x_42) ;  /* 0xffffffb000680947 */ /* 0x000fec000383ffff */
[----:B------:R-:W-:Y:S05]  /*4ed0*/  BSYNC.RECONVERGENT B0 ;  /* 0x0000000000007941 */ /* 0x000fea0003800200 */
.L_x_17:
[----:B------:R-:W0:Y:S08]  /*4ee0*/  S2UR UR4, SR_CTAID.X ;  /* 0x00000000000479c3 */ /* 0x000e300000002500 */
[----:B------:R-:W1:Y:S01]  /*4ef0*/  LDC.64 R2, c[0x0][0x380] ;  /* 0x0000e000ff027b82 */ /* 0x000e620000000a00 */
[----:B0-----:R-:W-:-:S06]  /*4f00*/  USHF.L.U32 UR4, UR4, 0xa, URZ ;  /* 0x0000000a04047899 */ /* 0x001fcc00080006ff */
[----:B------:R-:W-:-:S05]  /*4f10*/  LOP3.LUT R5, R8, UR4, RZ, 0xfc, !PT ;  /* 0x0000000408057c12 */ /* 0x000fca000f8efcff */
[----:B-1----:R-:W-:-:S05]  /*4f20*/  IMAD.WIDE R2, R5, 0x4, R2 ;  /* 0x0000000405027825 */ /* 0x002fca00078e0202 */
[----:B------:R-:W-:Y:S01]  /*4f30*/  STG.E desc[UR6][R2.64], R9 ;  /* 0x0000000902007986 */ /* 0x000fe2000c101906 */
[----:B------:R-:W-:Y:S05]  /*4f40*/  EXIT ;  /* 0x000000000000794d */ /* 0x000fea0003800000 */
.L_x_43:
        /* <DEDUP_REMOVED lines=11> */
.L_x_46:


//--------------------- .nv.global.init           --------------------------
	.section	.nv.global.init,"aw",@progbits
	.align	4
.nv.global.init:
	.type		mrg32k3aM1SubSeq,@object
	.size		mrg32k3aM1SubSeq,(mrg32k3aM2SubSeq - mrg32k3aM1SubSeq)
mrg32k3aM1SubSeq:
        /*0000*/ 	.byte	0x0b, 0xcc, 0xee, 0x04, 0x73, 0x29, 0x8b, 0x6f, 0xf6, 0x53, 0x03, 0xf6, 0x23, 0xf6, 0xea, 0xda
        /* <DEDUP_REMOVED lines=125> */
	.type		mrg32k3aM2SubSeq,@object
	.size		mrg32k3aM2SubSeq,(mrg32k3aM1 - mrg32k3aM2SubSeq)
mrg32k3aM2SubSeq:
        /* <DEDUP_REMOVED lines=126> */
	.type		mrg32k3aM1,@object
	.size		mrg32k3aM1,(mrg32k3aM1Seq - mrg32k3aM1)
mrg32k3aM1:
        /* <DEDUP_REMOVED lines=144> */
	.type		mrg32k3aM1Seq,@object
	.size		mrg32k3aM1Seq,(mrg32k3aM2 - mrg32k3aM1Seq)
mrg32k3aM1Seq:
        /* <DEDUP_REMOVED lines=144> */
	.type		mrg32k3aM2,@object
	.size		mrg32k3aM2,(mrg32k3aM2Seq - mrg32k3aM2)
mrg32k3aM2:
        /* <DEDUP_REMOVED lines=144> */
	.type		mrg32k3aM2Seq,@object
	.size		mrg32k3aM2Seq,(precalc_xorwow_matrix - mrg32k3aM2Seq)
mrg32k3aM2Seq:
        /* <DEDUP_REMOVED lines=144> */
	.type		precalc_xorwow_matrix,@object
	.size		precalc_xorwow_matrix,(precalc_xorwow_offset_matrix - precalc_xorwow_matrix)
precalc_xorwow_matrix:
        /* <DEDUP_REMOVED lines=6400> */
	.type		precalc_xorwow_offset_matrix,@object
	.size		precalc_xorwow_offset_matrix,($str - precalc_xorwow_offset_matrix)
precalc_xorwow_offset_matrix:
        /* <DEDUP_REMOVED lines=6400> */
	.type		$str,@object
	.size		$str,(.L_9 - $str)
$str:
        /*353c0*/ 	.byte	0x41, 0x70, 0x61, 0x72, 0x61, 0x63, 0x69, 0x6f, 0x6e, 0x65, 0x73, 0x20, 0x64, 0x65, 0x6c, 0x20
        /*353d0*/ 	.byte	0x25, 0x69, 0x20, 0x65, 0x73, 0x20, 0x64, 0x65, 0x3a, 0x20, 0x25, 0x66, 0x0a, 0x00
.L_9:


//--------------------- .nv.shared.reserved.0     --------------------------
	.section	.nv.shared.reserved.0,"aw",@nobits
	.weak		__nv_reservedSMEM_offset_0_alias
	.size		__nv_reservedSMEM_offset_0_alias, 0, 64
	.other		__nv_reservedSMEM_offset_0_alias,@"STO_CUDA_RESERVED_SHARED STV_DEFAULT"
__nv_reservedSMEM_offset_0_alias:
	.zero		0
	.zero		64


//--------------------- .nv.constant0._Z10sum_kernelPi --------------------------
	.section	.nv.constant0._Z10sum_kernelPi,"a",@progbits
	.sectionflags	@""
	.align	4
.nv.constant0._Z10sum_kernelPi:
	.zero		904


//--------------------- .nv.constant0._Z13random_kernelPi --------------------------
	.section	.nv.constant0._Z13random_kernelPi,"a",@progbits
	.sectionflags	@""
	.align	4
.nv.constant0._Z13random_kernelPi:
	.zero		904


//--------------------- SYMBOLS --------------------------

	.type		.nv.reservedSmem.offset0,@object
	.size		.nv.reservedSmem.offset0,0x4
	.type		vprintf,@function
